//
// Generated by NVIDIA NVVM Compiler
//
// Compiler Build ID: CL-36424714
// Cuda compilation tools, release 13.0, V13.0.88
// Based on NVVM 20.0.0
//

.version 9.0
.target sm_100
.address_size 64

	// .globl	_Z9KernelByNiiPhPii

.visible .entry _Z9KernelByNiiPhPii(
	.param .u32 _Z9KernelByNiiPhPii_param_0,
	.param .u32 _Z9KernelByNiiPhPii_param_1,
	.param .u64 .ptr .align 1 _Z9KernelByNiiPhPii_param_2,
	.param .u64 .ptr .align 1 _Z9KernelByNiiPhPii_param_3,
	.param .u32 _Z9KernelByNiiPhPii_param_4
)
{
	.reg .pred 	%p<12>;
	.reg .b16 	%rs<31>;
	.reg .b32 	%r<126>;
	.reg .b64 	%rd<36>;

	ld.param.u32 	%r17, [_Z9KernelByNiiPhPii_param_0];
	ld.param.u32 	%r19, [_Z9KernelByNiiPhPii_param_1];
	ld.param.u64 	%rd7, [_Z9KernelByNiiPhPii_param_2];
	ld.param.u64 	%rd8, [_Z9KernelByNiiPhPii_param_3];
	ld.param.u32 	%r18, [_Z9KernelByNiiPhPii_param_4];
	cvta.to.global.u64 	%rd1, %rd8;
	cvta.to.global.u64 	%rd2, %rd7;
	mov.u32 	%r20, %ctaid.y;
	mov.u32 	%r21, %ntid.y;
	mov.u32 	%r22, %tid.y;
	mad.lo.s32 	%r1, %r20, %r21, %r22;
	setp.ge.s32 	%p1, %r1, %r19;
	setp.lt.s32 	%p2, %r18, 1;
	or.pred  	%p3, %p1, %p2;
	@%p3 bra 	$L__BB0_12;
	mul.lo.s32 	%r2, %r1, %r17;
	mul.lo.s32 	%r3, %r18, %r1;
	and.b32  	%r4, %r18, 7;
	setp.lt.u32 	%p4, %r18, 8;
	mov.b32 	%r124, 0;
	@%p4 bra 	$L__BB0_4;
	and.b32  	%r124, %r18, 2147483640;
	neg.s32 	%r122, %r124;
	add.s64 	%rd3, %rd2, 11;
	mul.wide.u32 	%rd9, %r3, 4;
	add.s64 	%rd10, %rd9, %rd1;
	add.s64 	%rd35, %rd10, 16;
	mov.u32 	%r121, %r2;
$L__BB0_3:
	.pragma "nounroll";
	cvt.s64.s32 	%rd11, %r121;
	add.s64 	%rd12, %rd3, %rd11;
	ld.global.u8 	%r24, [%rd12+-11];
	ld.global.u8 	%r25, [%rd12+-10];
	add.s32 	%r26, %r25, %r24;
	ld.global.u8 	%r27, [%rd12+-9];
	add.s32 	%r28, %r26, %r27;
	cvt.u16.u32 	%rs1, %r28;
	mul.hi.u16 	%rs2, %rs1, 21846;
	cvt.u32.u16 	%r29, %rs2;
	st.global.u32 	[%rd35+-16], %r29;
	ld.global.u8 	%r30, [%rd12+-8];
	ld.global.u8 	%r31, [%rd12+-7];
	add.s32 	%r32, %r31, %r30;
	ld.global.u8 	%r33, [%rd12+-6];
	add.s32 	%r34, %r32, %r33;
	cvt.u16.u32 	%rs3, %r34;
	mul.hi.u16 	%rs4, %rs3, 21846;
	cvt.u32.u16 	%r35, %rs4;
	st.global.u32 	[%rd35+-12], %r35;
	ld.global.u8 	%r36, [%rd12+-5];
	ld.global.u8 	%r37, [%rd12+-4];
	add.s32 	%r38, %r37, %r36;
	ld.global.u8 	%r39, [%rd12+-3];
	add.s32 	%r40, %r38, %r39;
	cvt.u16.u32 	%rs5, %r40;
	mul.hi.u16 	%rs6, %rs5, 21846;
	cvt.u32.u16 	%r41, %rs6;
	st.global.u32 	[%rd35+-8], %r41;
	ld.global.u8 	%r42, [%rd12+-2];
	ld.global.u8 	%r43, [%rd12+-1];
	add.s32 	%r44, %r43, %r42;
	ld.global.u8 	%r45, [%rd12];
	add.s32 	%r46, %r44, %r45;
	cvt.u16.u32 	%rs7, %r46;
	mul.hi.u16 	%rs8, %rs7, 21846;
	cvt.u32.u16 	%r47, %rs8;
	st.global.u32 	[%rd35+-4], %r47;
	ld.global.u8 	%r48, [%rd12+1];
	ld.global.u8 	%r49, [%rd12+2];
	add.s32 	%r50, %r49, %r48;
	ld.global.u8 	%r51, [%rd12+3];
	add.s32 	%r52, %r50, %r51;
	cvt.u16.u32 	%rs9, %r52;
	mul.hi.u16 	%rs10, %rs9, 21846;
	cvt.u32.u16 	%r53, %rs10;
	st.global.u32 	[%rd35], %r53;
	ld.global.u8 	%r54, [%rd12+4];
	ld.global.u8 	%r55, [%rd12+5];
	add.s32 	%r56, %r55, %r54;
	ld.global.u8 	%r57, [%rd12+6];
	add.s32 	%r58, %r56, %r57;
	cvt.u16.u32 	%rs11, %r58;
	mul.hi.u16 	%rs12, %rs11, 21846;
	cvt.u32.u16 	%r59, %rs12;
	st.global.u32 	[%rd35+4], %r59;
	ld.global.u8 	%r60, [%rd12+7];
	ld.global.u8 	%r61, [%rd12+8];
	add.s32 	%r62, %r61, %r60;
	ld.global.u8 	%r63, [%rd12+9];
	add.s32 	%r64, %r62, %r63;
	cvt.u16.u32 	%rs13, %r64;
	mul.hi.u16 	%rs14, %rs13, 21846;
	cvt.u32.u16 	%r65, %rs14;
	st.global.u32 	[%rd35+8], %r65;
	ld.global.u8 	%r66, [%rd12+10];
	ld.global.u8 	%r67, [%rd12+11];
	add.s32 	%r68, %r67, %r66;
	ld.global.u8 	%r69, [%rd12+12];
	add.s32 	%r70, %r68, %r69;
	cvt.u16.u32 	%rs15, %r70;
	mul.hi.u16 	%rs16, %rs15, 21846;
	cvt.u32.u16 	%r71, %rs16;
	st.global.u32 	[%rd35+12], %r71;
	add.s32 	%r122, %r122, 8;
	add.s32 	%r121, %r121, 24;
	add.s64 	%rd35, %rd35, 32;
	setp.ne.s32 	%p5, %r122, 0;
	@%p5 bra 	$L__BB0_3;
$L__BB0_4:
	setp.eq.s32 	%p6, %r4, 0;
	@%p6 bra 	$L__BB0_12;
	and.b32  	%r12, %r18, 3;
	setp.lt.u32 	%p7, %r4, 4;
	@%p7 bra 	$L__BB0_7;
	mad.lo.s32 	%r72, %r124, 3, %r2;
	cvt.s64.s32 	%rd13, %r72;
	add.s64 	%rd14, %rd2, %rd13;
	ld.global.u8 	%r73, [%rd14];
	ld.global.u8 	%r74, [%rd14+1];
	add.s32 	%r75, %r74, %r73;
	ld.global.u8 	%r76, [%rd14+2];
	add.s32 	%r77, %r75, %r76;
	cvt.u16.u32 	%rs17, %r77;
	mul.hi.u16 	%rs18, %rs17, 21846;
	cvt.u32.u16 	%r78, %rs18;
	add.s32 	%r79, %r124, %r3;
	mul.wide.u32 	%rd15, %r79, 4;
	add.s64 	%rd16, %rd1, %rd15;
	st.global.u32 	[%rd16], %r78;
	ld.global.u8 	%r80, [%rd14+3];
	ld.global.u8 	%r81, [%rd14+4];
	add.s32 	%r82, %r81, %r80;
	ld.global.u8 	%r83, [%rd14+5];
	add.s32 	%r84, %r82, %r83;
	cvt.u16.u32 	%rs19, %r84;
	mul.hi.u16 	%rs20, %rs19, 21846;
	cvt.u32.u16 	%r85, %rs20;
	cvt.u64.u32 	%rd17, %r3;
	cvt.u64.u32 	%rd18, %r124;
	add.s64 	%rd19, %rd18, %rd17;
	shl.b64 	%rd20, %rd19, 2;
	add.s64 	%rd21, %rd1, %rd20;
	st.global.u32 	[%rd21+4], %r85;
	ld.global.u8 	%r86, [%rd14+6];
	ld.global.u8 	%r87, [%rd14+7];
	add.s32 	%r88, %r87, %r86;
	ld.global.u8 	%r89, [%rd14+8];
	add.s32 	%r90, %r88, %r89;
	cvt.u16.u32 	%rs21, %r90;
	mul.hi.u16 	%rs22, %rs21, 21846;
	cvt.u32.u16 	%r91, %rs22;
	st.global.u32 	[%rd21+8], %r91;
	ld.global.u8 	%r92, [%rd14+9];
	ld.global.u8 	%r93, [%rd14+10];
	add.s32 	%r94, %r93, %r92;
	ld.global.u8 	%r95, [%rd14+11];
	add.s32 	%r96, %r94, %r95;
	cvt.u16.u32 	%rs23, %r96;
	mul.hi.u16 	%rs24, %rs23, 21846;
	cvt.u32.u16 	%r97, %rs24;
	st.global.u32 	[%rd21+12], %r97;
	add.s32 	%r124, %r124, 4;
$L__BB0_7:
	setp.eq.s32 	%p8, %r12, 0;
	@%p8 bra 	$L__BB0_12;
	setp.eq.s32 	%p9, %r12, 1;
	@%p9 bra 	$L__BB0_10;
	mad.lo.s32 	%r98, %r124, 3, %r2;
	cvt.s64.s32 	%rd22, %r98;
	add.s64 	%rd23, %rd2, %rd22;
	ld.global.u8 	%r99, [%rd23];
	ld.global.u8 	%r100, [%rd23+1];
	add.s32 	%r101, %r100, %r99;
	ld.global.u8 	%r102, [%rd23+2];
	add.s32 	%r103, %r101, %r102;
	cvt.u16.u32 	%rs25, %r103;
	mul.hi.u16 	%rs26, %rs25, 21846;
	cvt.u32.u16 	%r104, %rs26;
	add.s32 	%r105, %r124, %r3;
	mul.wide.u32 	%rd24, %r105, 4;
	add.s64 	%rd25, %rd1, %rd24;
	st.global.u32 	[%rd25], %r104;
	ld.global.u8 	%r106, [%rd23+3];
	ld.global.u8 	%r107, [%rd23+4];
	add.s32 	%r108, %r107, %r106;
	ld.global.u8 	%r109, [%rd23+5];
	add.s32 	%r110, %r108, %r109;
	cvt.u16.u32 	%rs27, %r110;
	mul.hi.u16 	%rs28, %rs27, 21846;
	cvt.u32.u16 	%r111, %rs28;
	cvt.u64.u32 	%rd26, %r3;
	cvt.u64.u32 	%rd27, %r124;
	add.s64 	%rd28, %rd27, %rd26;
	shl.b64 	%rd29, %rd28, 2;
	add.s64 	%rd30, %rd1, %rd29;
	st.global.u32 	[%rd30+4], %r111;
	add.s32 	%r124, %r124, 2;
$L__BB0_10:
	and.b32  	%r112, %r18, 1;
	setp.eq.b32 	%p10, %r112, 1;
	not.pred 	%p11, %p10;
	@%p11 bra 	$L__BB0_12;
	mad.lo.s32 	%r113, %r124, 3, %r2;
	cvt.s64.s32 	%rd31, %r113;
	add.s64 	%rd32, %rd2, %rd31;
	ld.global.u8 	%r114, [%rd32];
	ld.global.u8 	%r115, [%rd32+1];
	add.s32 	%r116, %r115, %r114;
	ld.global.u8 	%r117, [%rd32+2];
	add.s32 	%r118, %r116, %r117;
	cvt.u16.u32 	%rs29, %r118;
	mul.hi.u16 	%rs30, %rs29, 21846;
	cvt.u32.u16 	%r119, %rs30;
	add.s32 	%r120, %r124, %r3;
	mul.wide.u32 	%rd33, %r120, 4;
	add.s64 	%rd34, %rd1, %rd33;
	st.global.u32 	[%rd34], %r119;
$L__BB0_12:
	ret;

}
	// .globl	_Z11KernelSobeliiPhPiiPf
.visible .entry _Z11KernelSobeliiPhPiiPf(
	.param .u32 _Z11KernelSobeliiPhPiiPf_param_0,
	.param .u32 _Z11KernelSobeliiPhPiiPf_param_1,
	.param .u64 .ptr .align 1 _Z11KernelSobeliiPhPiiPf_param_2,
	.param .u64 .ptr .align 1 _Z11KernelSobeliiPhPiiPf_param_3,
	.param .u32 _Z11KernelSobeliiPhPiiPf_param_4,
	.param .u64 .ptr .align 1 _Z11KernelSobeliiPhPiiPf_param_5
)
{
	.reg .pred 	%p<27>;
	.reg .b16 	%rs<13>;
	.reg .b32 	%r<111>;
	.reg .b32 	%f<7>;
	.reg .b64 	%rd<50>;
	.reg .b64 	%fd<22>;

	ld.param.u32 	%r21, [_Z11KernelSobeliiPhPiiPf_param_0];
	ld.param.u32 	%r22, [_Z11KernelSobeliiPhPiiPf_param_1];
	ld.param.u64 	%rd16, [_Z11KernelSobeliiPhPiiPf_param_2];
	ld.param.u64 	%rd17, [_Z11KernelSobeliiPhPiiPf_param_3];
	ld.param.u32 	%r23, [_Z11KernelSobeliiPhPiiPf_param_4];
	ld.param.u64 	%rd18, [_Z11KernelSobeliiPhPiiPf_param_5];
	cvta.to.global.u64 	%rd1, %rd18;
	cvta.to.global.u64 	%rd2, %rd17;
	cvta.to.global.u64 	%rd3, %rd16;
	mov.u32 	%r24, %ctaid.y;
	mov.u32 	%r25, %ntid.y;
	mov.u32 	%r26, %tid.y;
	mad.lo.s32 	%r1, %r24, %r25, %r26;
	setp.ge.s32 	%p1, %r1, %r22;
	setp.lt.s32 	%p2, %r23, 1;
	or.pred  	%p3, %p1, %p2;
	@%p3 bra 	$L__BB1_12;
	add.s32 	%r2, %r23, -1;
	add.s32 	%r3, %r22, -1;
	add.s32 	%r28, %r1, -1;
	mul.lo.s32 	%r4, %r23, %r28;
	mul.lo.s32 	%r105, %r23, %r1;
	add.s32 	%r108, %r105, %r23;
	mul.lo.s32 	%r7, %r1, %r21;
	setp.eq.s32 	%p4, %r2, 0;
	mov.b32 	%r110, 0;
	@%p4 bra 	$L__BB1_8;
	and.b32  	%r110, %r23, 2147483646;
	add.s32 	%r30, %r105, 1;
	mul.wide.u32 	%rd4, %r108, 4;
	add.s64 	%rd49, %rd2, 4;
	mul.wide.u32 	%rd6, %r30, 4;
	cvt.s64.s32 	%rd7, %r108;
	mul.wide.u32 	%rd19, %r23, 4;
	add.s64 	%rd8, %rd2, %rd19;
	mul.wide.u32 	%rd20, %r23, 8;
	add.s64 	%rd9, %rd2, %rd20;
	mov.b32 	%r109, 0;
	mov.u32 	%r106, %r7;
	mov.u32 	%r107, %r4;
$L__BB1_3:
	setp.ge.u32 	%p5, %r1, %r3;
	setp.eq.s32 	%p6, %r1, 0;
	mul.wide.s32 	%rd21, %r107, 4;
	add.s64 	%rd11, %rd8, %rd21;
	add.s64 	%rd12, %rd9, %rd21;
	add.s64 	%rd13, %rd2, %rd21;
	setp.eq.s32 	%p7, %r109, 0;
	setp.ge.s32 	%p8, %r109, %r2;
	or.pred  	%p9, %p7, %p6;
	or.pred  	%p10, %p9, %p8;
	mov.b16 	%rs10, 0;
	or.pred  	%p11, %p10, %p5;
	@%p11 bra 	$L__BB1_5;
	ld.global.u32 	%r31, [%rd13+-4];
	ld.global.u32 	%r32, [%rd11+-4];
	shl.b32 	%r33, %r32, 1;
	ld.global.u32 	%r34, [%rd12+4];
	add.s32 	%r35, %r34, %r31;
	add.s32 	%r36, %r33, %r35;
	ld.global.u32 	%r37, [%rd13+4];
	sub.s32 	%r38, %r37, %r36;
	mul.wide.u32 	%rd22, %r105, 4;
	add.s64 	%rd23, %rd2, %rd22;
	ld.global.u32 	%r39, [%rd23+4];
	shl.b32 	%r40, %r39, 1;
	add.s32 	%r41, %r38, %r40;
	add.s32 	%r42, %r41, %r34;
	cvt.rn.f64.s32 	%fd1, %r42;
	ld.global.u32 	%r43, [%rd12+-4];
	ld.global.u32 	%r44, [%rd13];
	mul.wide.u32 	%rd24, %r108, 4;
	add.s64 	%rd25, %rd2, %rd24;
	ld.global.u32 	%r45, [%rd25];
	shl.b32 	%r46, %r45, 1;
	shl.b32 	%r47, %r44, 1;
	add.s32 	%r48, %r31, %r47;
	add.s32 	%r49, %r43, %r46;
	add.s32 	%r50, %r48, %r37;
	sub.s32 	%r51, %r49, %r50;
	add.s32 	%r52, %r51, %r34;
	cvt.rn.f64.s32 	%fd2, %r52;
	mul.f64 	%fd3, %fd2, %fd2;
	fma.rn.f64 	%fd4, %fd1, %fd1, %fd3;
	sqrt.rn.f64 	%fd5, %fd4;
	ld.global.f32 	%f1, [%rd1];
	cvt.f64.f32 	%fd6, %f1;
	mul.f64 	%fd7, %fd5, %fd6;
	cvt.rn.f32.f64 	%f2, %fd7;
	cvt.rzi.u32.f32 	%r53, %f2;
	cvt.u16.u32 	%rs10, %r53;
$L__BB1_5:
	cvt.s64.s32 	%rd26, %r106;
	add.s64 	%rd14, %rd3, %rd26;
	st.global.u8 	[%rd14+2], %rs10;
	st.global.u8 	[%rd14+1], %rs10;
	st.global.u8 	[%rd14], %rs10;
	add.s32 	%r14, %r109, 1;
	setp.ge.s32 	%p14, %r14, %r2;
	or.pred  	%p15, %p6, %p14;
	mov.b16 	%rs11, 0;
	or.pred  	%p16, %p15, %p5;
	@%p16 bra 	$L__BB1_7;
	cvt.s64.s32 	%rd27, %r109;
	cvt.s64.s32 	%rd28, %r4;
	add.s64 	%rd29, %rd28, %rd27;
	shl.b64 	%rd30, %rd29, 2;
	add.s64 	%rd31, %rd2, 8;
	add.s64 	%rd32, %rd31, %rd30;
	ld.global.u32 	%r54, [%rd13];
	ld.global.u32 	%r55, [%rd11];
	shl.b32 	%r56, %r55, 1;
	add.s64 	%rd33, %rd7, %rd27;
	shl.b64 	%rd34, %rd33, 2;
	add.s64 	%rd35, %rd31, %rd34;
	ld.global.u32 	%r57, [%rd35];
	add.s32 	%r58, %r57, %r54;
	add.s32 	%r59, %r56, %r58;
	ld.global.u32 	%r60, [%rd32];
	sub.s32 	%r61, %r60, %r59;
	add.s64 	%rd36, %rd49, %rd6;
	ld.global.u32 	%r62, [%rd36];
	shl.b32 	%r63, %r62, 1;
	add.s32 	%r64, %r61, %r63;
	add.s32 	%r65, %r64, %r57;
	cvt.rn.f64.s32 	%fd8, %r65;
	ld.global.u32 	%r66, [%rd12];
	ld.global.u32 	%r67, [%rd32+-4];
	add.s64 	%rd37, %rd49, %rd4;
	ld.global.u32 	%r68, [%rd37];
	shl.b32 	%r69, %r68, 1;
	shl.b32 	%r70, %r67, 1;
	add.s32 	%r71, %r54, %r70;
	add.s32 	%r72, %r66, %r69;
	add.s32 	%r73, %r71, %r60;
	sub.s32 	%r74, %r72, %r73;
	add.s32 	%r75, %r74, %r57;
	cvt.rn.f64.s32 	%fd9, %r75;
	mul.f64 	%fd10, %fd9, %fd9;
	fma.rn.f64 	%fd11, %fd8, %fd8, %fd10;
	sqrt.rn.f64 	%fd12, %fd11;
	ld.global.f32 	%f3, [%rd1];
	cvt.f64.f32 	%fd13, %f3;
	mul.f64 	%fd14, %fd12, %fd13;
	cvt.rn.f32.f64 	%f4, %fd14;
	cvt.rzi.u32.f32 	%r76, %f4;
	cvt.u16.u32 	%rs11, %r76;
$L__BB1_7:
	st.global.u8 	[%rd14+5], %rs11;
	st.global.u8 	[%rd14+4], %rs11;
	st.global.u8 	[%rd14+3], %rs11;
	add.s64 	%rd49, %rd49, 8;
	add.s32 	%r108, %r108, 2;
	add.s32 	%r107, %r107, 2;
	add.s32 	%r106, %r106, 6;
	add.s32 	%r105, %r105, 2;
	add.s32 	%r109, %r14, 1;
	setp.ne.s32 	%p17, %r109, %r110;
	@%p17 bra 	$L__BB1_3;
$L__BB1_8:
	and.b32  	%r77, %r23, 1;
	setp.eq.b32 	%p18, %r77, 1;
	not.pred 	%p19, %p18;
	@%p19 bra 	$L__BB1_12;
	setp.ge.u32 	%p20, %r1, %r3;
	setp.eq.s32 	%p21, %r1, 0;
	setp.eq.s32 	%p22, %r110, 0;
	setp.ge.s32 	%p23, %r110, %r2;
	or.pred  	%p24, %p22, %p21;
	or.pred  	%p25, %p24, %p23;
	mov.b16 	%rs12, 0;
	or.pred  	%p26, %p25, %p20;
	@%p26 bra 	$L__BB1_11;
	add.s32 	%r78, %r110, %r4;
	mul.wide.s32 	%rd38, %r78, 4;
	add.s64 	%rd39, %rd2, %rd38;
	ld.global.u32 	%r79, [%rd39+-4];
	add.s32 	%r80, %r78, %r23;
	mul.wide.u32 	%rd40, %r23, 4;
	add.s64 	%rd41, %rd39, %rd40;
	ld.global.u32 	%r81, [%rd41+-4];
	shl.b32 	%r82, %r81, 1;
	add.s32 	%r83, %r80, %r23;
	add.s64 	%rd42, %rd41, %rd40;
	ld.global.u32 	%r84, [%rd42+4];
	add.s32 	%r85, %r84, %r79;
	add.s32 	%r86, %r82, %r85;
	ld.global.u32 	%r87, [%rd39+4];
	sub.s32 	%r88, %r87, %r86;
	mul.wide.u32 	%rd43, %r80, 4;
	add.s64 	%rd44, %rd2, %rd43;
	ld.global.u32 	%r89, [%rd44+4];
	shl.b32 	%r90, %r89, 1;
	add.s32 	%r91, %r88, %r90;
	add.s32 	%r92, %r91, %r84;
	cvt.rn.f64.s32 	%fd15, %r92;
	ld.global.u32 	%r93, [%rd42+-4];
	ld.global.u32 	%r94, [%rd39];
	mul.wide.u32 	%rd45, %r83, 4;
	add.s64 	%rd46, %rd2, %rd45;
	ld.global.u32 	%r95, [%rd46];
	shl.b32 	%r96, %r95, 1;
	shl.b32 	%r97, %r94, 1;
	add.s32 	%r98, %r79, %r97;
	add.s32 	%r99, %r93, %r96;
	add.s32 	%r100, %r98, %r87;
	sub.s32 	%r101, %r99, %r100;
	add.s32 	%r102, %r101, %r84;
	cvt.rn.f64.s32 	%fd16, %r102;
	mul.f64 	%fd17, %fd16, %fd16;
	fma.rn.f64 	%fd18, %fd15, %fd15, %fd17;
	sqrt.rn.f64 	%fd19, %fd18;
	ld.global.f32 	%f5, [%rd1];
	cvt.f64.f32 	%fd20, %f5;
	mul.f64 	%fd21, %fd19, %fd20;
	cvt.rn.f32.f64 	%f6, %fd21;
	cvt.rzi.u32.f32 	%r103, %f6;
	cvt.u16.u32 	%rs12, %r103;
$L__BB1_11:
	mad.lo.s32 	%r104, %r110, 3, %r7;
	cvt.s64.s32 	%rd47, %r104;
	add.s64 	%rd48, %rd3, %rd47;
	st.global.u8 	[%rd48+2], %rs12;
	st.global.u8 	[%rd48+1], %rs12;
	st.global.u8 	[%rd48], %rs12;
$L__BB1_12:
	ret;

}


// ===== COMPILED SASS (sm_100) =====

	.target	sm_100

	.elftype	@"ET_EXEC"


//--------------------- .note.nv.tkinfo           --------------------------
	.section	.note.nv.tkinfo,"",@"SHT_NOTE"
	.sectionflags	@"SHF_NOTE_NV_TKINFO"
	.tkinfo
        /*0018*/ 	.word	0x00000002
        /*0030*/ 	.string	""
        /*0030*/ 	.string	"ptxas"
        /*0030*/ 	.string	"Cuda compilation tools, release 13.0, V13.0.88"
        /*0030*/ 	.string	"Build cuda_13.0.r13.0/compiler.36424714_0"
        /*0030*/ 	.string	"-arch sm_100 -m 64 "



//--------------------- .note.nv.cuinfo           --------------------------
	.section	.note.nv.cuinfo,"",@"SHT_NOTE"
	.sectionflags	@"SHF_NOTE_NV_CUINFO"
        /*0018*/ 	.short	0x0002
        /*001a*/ 	.short	0x0064
        /*001c*/ 	.short	0x0082
	.zero		2


//--------------------- .nv.info                  --------------------------
	.section	.nv.info,"",@"SHT_CUDA_INFO"
	.align	4


	//----- nvinfo : EIATTR_REGCOUNT
	.align		4
        /*0000*/ 	.byte	0x04, 0x2f
        /*0002*/ 	.short	(.L_1 - .L_0)
	.align		4
.L_0:
        /*0004*/ 	.word	index@(_Z9KernelByNiiPhPii)
        /*0008*/ 	.word	0x00000013


	//----- nvinfo : EIATTR_FRAME_SIZE
	.align		4
.L_1:
        /*000c*/ 	.byte	0x04, 0x11
        /*000e*/ 	.short	(.L_3 - .L_2)
	.align		4
.L_2:
        /*0010*/ 	.word	index@(_Z9KernelByNiiPhPii)
        /*0014*/ 	.word	0x00000000


	//----- nvinfo : EIATTR_REGCOUNT
	.align		4
.L_3:
        /*0018*/ 	.byte	0x04, 0x2f
        /*001a*/ 	.short	(.L_5 - .L_4)
	.align		4
.L_4:
        /*001c*/ 	.word	index@(_Z11KernelSobeliiPhPiiPf)
        /*0020*/ 	.word	0x00000026


	//----- nvinfo : EIATTR_FRAME_SIZE
	.align		4
.L_5:
        /*0024*/ 	.byte	0x04, 0x11
        /*0026*/ 	.short	(.L_7 - .L_6)
	.align		4
.L_6:
        /*0028*/ 	.word	index@($__internal_0_$__cuda_sm20_dsqrt_rn_f64_mediumpath_v1)
        /*002c*/ 	.word	0x00000000


	//----- nvinfo : EIATTR_FRAME_SIZE
	.align		4
.L_7:
        /*0030*/ 	.byte	0x04, 0x11
        /*0032*/ 	.short	(.L_9 - .L_8)
	.align		4
.L_8:
        /*0034*/ 	.word	index@(_Z11KernelSobeliiPhPiiPf)
        /*0038*/ 	.word	0x00000000


	//----- nvinfo : EIATTR_MIN_STACK_SIZE
	.align		4
.L_9:
        /*003c*/ 	.byte	0x04, 0x12
        /*003e*/ 	.short	(.L_11 - .L_10)
	.align		4
.L_10:
        /*0040*/ 	.word	index@(_Z11KernelSobeliiPhPiiPf)
        /*0044*/ 	.word	0x00000000


	//----- nvinfo : EIATTR_MIN_STACK_SIZE
	.align		4
.L_11:
        /*0048*/ 	.byte	0x04, 0x12
        /*004a*/ 	.short	(.L_13 - .L_12)
	.align		4
.L_12:
        /*004c*/ 	.word	index@(_Z9KernelByNiiPhPii)
        /*0050*/ 	.word	0x00000000
.L_13:


//--------------------- .nv.compat                --------------------------
	.section	.nv.compat,"",@"SHT_CUDA_COMPAT_INFO"
	.align	4
        /*0000*/ 	.byte	0x02, 0x09, 0x00, 0x00, 0x02, 0x02, 0x01, 0x00, 0x02, 0x05, 0x05, 0x00, 0x03, 0x07, 0x01, 0x01
        /*0010*/ 	.byte	0x02, 0x03, 0x00, 0x00, 0x02, 0x06, 0x01, 0x00, 0x04, 0x0b, 0x08, 0x00, 0x01, 0x00, 0x00, 0x00
        /*0020*/ 	.byte	0x00, 0x00, 0x00, 0x00


//--------------------- .nv.info._Z11KernelSobeliiPhPiiPf --------------------------
	.section	.nv.info._Z11KernelSobeliiPhPiiPf,"",@"SHT_CUDA_INFO"
	.sectionflags	@""
	.align	4


	//----- nvinfo : EIATTR_CUDA_API_VERSION
	.align		4
        /*0000*/ 	.byte	0x04, 0x37
        /*0002*/ 	.short	(.L_15 - .L_14)
.L_14:
        /*0004*/ 	.word	0x00000082


	//----- nvinfo : EIATTR_KPARAM_INFO
	.align		4
.L_15:
        /*0008*/ 	.byte	0x04, 0x17
        /*000a*/ 	.short	(.L_17 - .L_16)
.L_16:
        /*000c*/ 	.word	0x00000000
        /*0010*/ 	.short	0x0005
        /*0012*/ 	.short	0x0020
        /*0014*/ 	.byte	0x00, 0xf5, 0x21, 0x00


	//----- nvinfo : EIATTR_KPARAM_INFO
	.align		4
.L_17:
        /*0018*/ 	.byte	0x04, 0x17
        /*001a*/ 	.short	(.L_19 - .L_18)
.L_18:
        /*001c*/ 	.word	0x00000000
        /*0020*/ 	.short	0x0004
        /*0022*/ 	.short	0x0018
        /*0024*/ 	.byte	0x00, 0xf0, 0x11, 0x00


	//----- nvinfo : EIATTR_KPARAM_INFO
	.align		4
.L_19:
        /*0028*/ 	.byte	0x04, 0x17
        /*002a*/ 	.short	(.L_21 - .L_20)
.L_20:
        /*002c*/ 	.word	0x00000000
        /*0030*/ 	.short	0x0003
        /*0032*/ 	.short	0x0010
        /*0034*/ 	.byte	0x00, 0xf5, 0x21, 0x00


	//----- nvinfo : EIATTR_KPARAM_INFO
	.align		4
.L_21:
        /*0038*/ 	.byte	0x04, 0x17
        /*003a*/ 	.short	(.L_23 - .L_22)
.L_22:
        /*003c*/ 	.word	0x00000000
        /*0040*/ 	.short	0x0002
        /*0042*/ 	.short	0x0008
        /*0044*/ 	.byte	0x00, 0xf5, 0x21, 0x00


	//----- nvinfo : EIATTR_KPARAM_INFO
	.align		4
.L_23:
        /*0048*/ 	.byte	0x04, 0x17
        /*004a*/ 	.short	(.L_25 - .L_24)
.L_24:
        /*004c*/ 	.word	0x00000000
        /*0050*/ 	.short	0x0001
        /*0052*/ 	.short	0x0004
        /*0054*/ 	.byte	0x00, 0xf0, 0x11, 0x00


	//----- nvinfo : EIATTR_KPARAM_INFO
	.align		4
.L_25:
        /*0058*/ 	.byte	0x04, 0x17
        /*005a*/ 	.short	(.L_27 - .L_26)
.L_26:
        /*005c*/ 	.word	0x00000000
        /*0060*/ 	.short	0x0000
        /*0062*/ 	.short	0x0000
        /*0064*/ 	.byte	0x00, 0xf0, 0x11, 0x00


	//----- nvinfo : EIATTR_SPARSE_MMA_MASK
	.align		4
.L_27:
        /*0068*/ 	.byte	0x03, 0x50
        /*006a*/ 	.short	0x0000


	//----- nvinfo : EIATTR_MAXREG_COUNT
	.align		4
        /*006c*/ 	.byte	0x03, 0x1b
        /*006e*/ 	.short	0x00ff


	//----- nvinfo : EIATTR_MERCURY_ISA_VERSION
	.align		4
        /*0070*/ 	.byte	0x03, 0x5f
        /*0072*/ 	.short	0x0101


	//----- nvinfo : EIATTR_VRC_CTA_INIT_COUNT
	.align		4
        /*0074*/ 	.byte	0x02, 0x4a
	.zero		1
	.zero		1


	//----- nvinfo : EIATTR_EXIT_INSTR_OFFSETS
	.align		4
        /*0078*/ 	.byte	0x04, 0x1c
        /*007a*/ 	.short	(.L_29 - .L_28)


	//   ....[0]....
.L_28:
        /*007c*/ 	.word	0x000000a0


	//   ....[1]....
        /*0080*/ 	.word	0x00000ce0


	//   ....[2]....
        /*0084*/ 	.word	0x000011f0


	//----- nvinfo : EIATTR_CRS_STACK_SIZE
	.align		4
.L_29:
        /*0088*/ 	.byte	0x04, 0x1e
        /*008a*/ 	.short	(.L_31 - .L_30)
.L_30:
        /*008c*/ 	.word	0x00000000


	//----- nvinfo : EIATTR_CBANK_PARAM_SIZE
	.align		4
.L_31:
        /*0090*/ 	.byte	0x03, 0x19
        /*0092*/ 	.short	0x0028


	//----- nvinfo : EIATTR_PARAM_CBANK
	.align		4
        /*0094*/ 	.byte	0x04, 0x0a
        /*0096*/ 	.short	(.L_33 - .L_32)
	.align		4
.L_32:
        /*0098*/ 	.word	index@(.nv.constant0._Z11KernelSobeliiPhPiiPf)
        /*009c*/ 	.short	0x0380
        /*009e*/ 	.short	0x0028


	//----- nvinfo : EIATTR_SW_WAR
	.align		4
.L_33:
        /*00a0*/ 	.byte	0x04, 0x36
        /*00a2*/ 	.short	(.L_35 - .L_34)
.L_34:
        /*00a4*/ 	.word	0x00000008
.L_35:


//--------------------- .nv.info._Z9KernelByNiiPhPii --------------------------
	.section	.nv.info._Z9KernelByNiiPhPii,"",@"SHT_CUDA_INFO"
	.sectionflags	@""
	.align	4


	//----- nvinfo : EIATTR_CUDA_API_VERSION
	.align		4
        /*0000*/ 	.byte	0x04, 0x37
        /*0002*/ 	.short	(.L_37 - .L_36)
.L_36:
        /*0004*/ 	.word	0x00000082


	//----- nvinfo : EIATTR_KPARAM_INFO
	.align		4
.L_37:
        /*0008*/ 	.byte	0x04, 0x17
        /*000a*/ 	.short	(.L_39 - .L_38)
.L_38:
        /*000c*/ 	.word	0x00000000
        /*0010*/ 	.short	0x0004
        /*0012*/ 	.short	0x0018
        /*0014*/ 	.byte	0x00, 0xf0, 0x11, 0x00


	//----- nvinfo : EIATTR_KPARAM_INFO
	.align		4
.L_39:
        /*0018*/ 	.byte	0x04, 0x17
        /*001a*/ 	.short	(.L_41 - .L_40)
.L_40:
        /*001c*/ 	.word	0x00000000
        /*0020*/ 	.short	0x0003
        /*0022*/ 	.short	0x0010
        /*0024*/ 	.byte	0x00, 0xf5, 0x21, 0x00


	//----- nvinfo : EIATTR_KPARAM_INFO
	.align		4
.L_41:
        /*0028*/ 	.byte	0x04, 0x17
        /*002a*/ 	.short	(.L_43 - .L_42)
.L_42:
        /*002c*/ 	.word	0x00000000
        /*0030*/ 	.short	0x0002
        /*0032*/ 	.short	0x0008
        /*0034*/ 	.byte	0x00, 0xf5, 0x21, 0x00


	//----- nvinfo : EIATTR_KPARAM_INFO
	.align		4
.L_43:
        /*0038*/ 	.byte	0x04, 0x17
        /*003a*/ 	.short	(.L_45 - .L_44)
.L_44:
        /*003c*/ 	.word	0x00000000
        /*0040*/ 	.short	0x0001
        /*0042*/ 	.short	0x0004
        /*0044*/ 	.byte	0x00, 0xf0, 0x11, 0x00


	//----- nvinfo : EIATTR_KPARAM_INFO
	.align		4
.L_45:
        /*0048*/ 	.byte	0x04, 0x17
        /*004a*/ 	.short	(.L_47 - .L_46)
.L_46:
        /*004c*/ 	.word	0x00000000
        /*0050*/ 	.short	0x0000
        /*0052*/ 	.short	0x0000
        /*0054*/ 	.byte	0x00, 0xf0, 0x11, 0x00


	//----- nvinfo : EIATTR_SPARSE_MMA_MASK
	.align		4
.L_47:
        /*0058*/ 	.byte	0x03, 0x50
        /*005a*/ 	.short	0x0000


	//----- nvinfo : EIATTR_MAXREG_COUNT
	.align		4
        /*005c*/ 	.byte	0x03, 0x1b
        /*005e*/ 	.short	0x00ff


	//----- nvinfo : EIATTR_MERCURY_ISA_VERSION
	.align		4
        /*0060*/ 	.byte	0x03, 0x5f
        /*0062*/ 	.short	0x0101


	//----- nvinfo : EIATTR_VRC_CTA_INIT_COUNT
	.align		4
        /*0064*/ 	.byte	0x02, 0x4a
	.zero		1
	.zero		1


	//----- nvinfo : EIATTR_EXIT_INSTR_OFFSETS
	.align		4
        /*0068*/ 	.byte	0x04, 0x1c
        /*006a*/ 	.short	(.L_49 - .L_48)


	//   ....[0]....
.L_48:
        /*006c*/ 	.word	0x00000090


	//   ....[1]....
        /*0070*/ 	.word	0x000005e0


	//   ....[2]....
        /*0074*/ 	.word	0x000008c0


	//   ....[3]....
        /*0078*/ 	.word	0x00000ac0


	//   ....[4]....
        /*007c*/ 	.word	0x00000bb0


	//----- nvinfo : EIATTR_CBANK_PARAM_SIZE
	.align		4
.L_49:
        /*0080*/ 	.byte	0x03, 0x19
        /*0082*/ 	.short	0x001c


	//----- nvinfo : EIATTR_PARAM_CBANK
	.align		4
        /*0084*/ 	.byte	0x04, 0x0a
        /*0086*/ 	.short	(.L_51 - .L_50)
	.align		4
.L_50:
        /*0088*/ 	.word	index@(.nv.constant0._Z9KernelByNiiPhPii)
        /*008c*/ 	.short	0x0380
        /*008e*/ 	.short	0x001c


	//----- nvinfo : EIATTR_SW_WAR
	.align		4
.L_51:
        /*0090*/ 	.byte	0x04, 0x36
        /*0092*/ 	.short	(.L_53 - .L_52)
.L_52:
        /*0094*/ 	.word	0x00000008
.L_53:


//--------------------- .nv.callgraph             --------------------------
	.section	.nv.callgraph,"",@"SHT_CUDA_CALLGRAPH"
	.align	4
	.sectionentsize	8
	.align		4
        /*0000*/ 	.word	0x00000000
	.align		4
        /*0004*/ 	.word	0xffffffff
	.align		4
        /*0008*/ 	.word	0x00000000
	.align		4
        /*000c*/ 	.word	0xfffffffe
	.align		4
        /*0010*/ 	.word	0x00000000
	.align		4
        /*0014*/ 	.word	0xfffffffd
	.align		4
        /*0018*/ 	.word	0x00000000
	.align		4
        /*001c*/ 	.word	0xfffffffc


//--------------------- .text._Z11KernelSobeliiPhPiiPf --------------------------
	.section	.text._Z11KernelSobeliiPhPiiPf,"ax",@progbits
	.align	128
        .global         _Z11KernelSobeliiPhPiiPf
        .type           _Z11KernelSobeliiPhPiiPf,@function
        .size           _Z11KernelSobeliiPhPiiPf,(.L_x_24 - _Z11KernelSobeliiPhPiiPf)
        .other          _Z11KernelSobeliiPhPiiPf,@"STO_CUDA_ENTRY STV_DEFAULT"
_Z11KernelSobeliiPhPiiPf:
.text._Z11KernelSobeliiPhPiiPf:
[----:B------:R-:W-:Y:S01]  /*0000*/  LDC R1, c[0x0][0x37c] ;  /* 0x0000df00ff017b82 */ /* 0x000fe20000000800 */
[----:B------:R-:W0:Y:S07]  /*0010*/  S2R R3, SR_TID.Y ;  /* 0x0000000000037919 */ /* 0x000e2e0000002200 */
[----:B------:R-:W0:Y:S01]  /*0020*/  S2UR UR4, SR_CTAID.Y ;  /* 0x00000000000479c3 */ /* 0x000e220000002600 */
[----:B------:R-:W1:Y:S01]  /*0030*/  LDCU UR17, c[0x0][0x398] ;  /* 0x00007300ff1177ac */ /* 0x000e620008000800 */
[----:B------:R-:W2:Y:S06]  /*0040*/  LDCU UR8, c[0x0][0x384] ;  /* 0x00007080ff0877ac */ /* 0x000eac0008000800 */
[----:B------:R-:W0:Y:S01]  /*0050*/  LDC R28, c[0x0][0x364] ;  /* 0x0000d900ff1c7b82 */ /* 0x000e220000000800 */
[----:B-1----:R-:W-:-:S06]  /*0060*/  UISETP.GE.AND UP0, UPT, UR17, 0x1, UPT ;  /* 0x000000011100788c */ /* 0x002fcc000bf06270 */
[----:B------:R-:W-:Y:S01]  /*0070*/  PLOP3.LUT P0, PT, PT, PT, UP0, 0x80, 0x8 ;  /* 0x000000000008781c */ /* 0x000fe20003f0f008 */
[----:B0-----:R-:W-:-:S05]  /*0080*/  IMAD R28, R28, UR4, R3 ;  /* 0x000000041c1c7c24 */ /* 0x001fca000f8e0203 */
[----:B--2---:R-:W-:-:S13]  /*0090*/  ISETP.GE.OR P0, PT, R28, UR8, !P0 ;  /* 0x000000081c007c0c */ /* 0x004fda000c706670 */
[----:B------:R-:W-:Y:S05]  /*00a0*/  @P0 EXIT ;  /* 0x000000000000094d */ /* 0x000fea0003800000 */
[----:B------:R-:W0:Y:S01]  /*00b0*/  LDCU UR4, c[0x0][0x380] ;  /* 0x00007000ff0477ac */ /* 0x000e220008000800 */
[----:B------:R-:W-:Y:S01]  /*00c0*/  VIADD R11, R28, 0xffffffff ;  /* 0xffffffff1c0b7836 */ /* 0x000fe20000000000 */
[----:B------:R-:W-:-:S03]  /*00d0*/  UIADD3 UR12, UPT, UPT, UR17, -0x1, URZ ;  /* 0xffffffff110c7890 */ /* 0x000fc6000fffe0ff */
[----:B------:R-:W-:Y:S01]  /*00e0*/  IMAD R11, R11, UR17, RZ ;  /* 0x000000110b0b7c24 */ /* 0x000fe2000f8e02ff */
[----:B------:R-:W1:Y:S01]  /*00f0*/  LDCU.64 UR14, c[0x0][0x358] ;  /* 0x00006b00ff0e77ac */ /* 0x000e620008000a00 */
[----:B------:R-:W-:Y:S02]  /*0100*/  UISETP.NE.AND UP0, UPT, UR12, URZ, UPT ;  /* 0x000000ff0c00728c */ /* 0x000fe4000bf05270 */
[----:B------:R-:W-:Y:S01]  /*0110*/  UIADD3 UR8, UPT, UPT, UR8, -0x1, URZ ;  /* 0xffffffff08087890 */ /* 0x000fe2000fffe0ff */
[----:B0-----:R-:W-:Y:S01]  /*0120*/  IMAD R10, R28, UR4, RZ ;  /* 0x000000041c0a7c24 */ /* 0x001fe2000f8e02ff */
[----:B------:R-:W-:-:S05]  /*0130*/  UMOV UR4, URZ ;  /* 0x000000ff00047c82 */ /* 0x000fca0008000000 */
[----:B------:R-:W-:Y:S05]  /*0140*/  BRA.U !UP0, `(.L_x_0) ;  /* 0x0000000908d87547 */ /* 0x000fea000b800000 */
[----:B------:R-:W0:Y:S01]  /*0150*/  LDCU.64 UR10, c[0x0][0x390] ;  /* 0x00007200ff0a77ac */ /* 0x000e220008000a00 */
[----:B------:R-:W-:Y:S02]  /*0160*/  IMAD R9, R28, UR17, RZ ;  /* 0x000000111c097c24 */ /* 0x000fe4000f8e02ff */
[----:B------:R-:W-:Y:S01]  /*0170*/  IMAD.MOV.U32 R8, RZ, RZ, R10 ;  /* 0x000000ffff087224 */ /* 0x000fe200078e000a */
[----:B------:R-:W2:Y:S01]  /*0180*/  LDCU.64 UR6, c[0x0][0x390] ;  /* 0x00007200ff0677ac */ /* 0x000ea20008000a00 */
[----:B------:R-:W-:Y:S01]  /*0190*/  IMAD.MOV.U32 R6, RZ, RZ, R11 ;  /* 0x000000ffff067224 */ /* 0x000fe200078e000b */
[C---:B------:R-:W-:Y:S01]  /*01a0*/  IADD3 R7, PT, PT, R9.reuse, UR17, RZ ;  /* 0x0000001109077c10 */ /* 0x040fe2000fffe0ff */
[----:B------:R-:W-:Y:S01]  /*01b0*/  VIADD R5, R9, 0x1 ;  /* 0x0000000109057836 */ /* 0x000fe20000000000 */
[----:B------:R-:W-:Y:S02]  /*01c0*/  ULOP3.LUT UR4, UR17, 0x7ffffffe, URZ, 0xc0, !UPT ;  /* 0x7ffffffe11047892 */ /* 0x000fe4000f8ec0ff */
[----:B------:R-:W-:Y:S01]  /*01d0*/  MOV R4, R7 ;  /* 0x0000000700047202 */ /* 0x000fe20000000f00 */
[--C-:B------:R-:W-:Y:S01]  /*01e0*/  IMAD.MOV.U32 R2, RZ, RZ, R7.reuse ;  /* 0x000000ffff027224 */ /* 0x100fe200078e0007 */
[----:B------:R-:W-:Y:S01]  /*01f0*/  SHF.R.S32.HI R3, RZ, 0x1f, R7 ;  /* 0x0000001fff037819 */ /* 0x000fe20000011407 */
[----:B------:R-:W3:Y:S01]  /*0200*/  LDCU.64 UR18, c[0x0][0x388] ;  /* 0x00007100ff1277ac */ /* 0x000ee20008000a00 */
[----:B------:R-:W4:Y:S01]  /*0210*/  LDCU.64 UR20, c[0x0][0x390] ;  /* 0x00007200ff1477ac */ /* 0x000f220008000a00 */
[----:B0-----:R-:W-:-:S04]  /*0220*/  UIADD3 UR5, UP0, UPT, UR10, 0x4, URZ ;  /* 0x000000040a057890 */ /* 0x001fc8000ff1e0ff */
[----:B------:R-:W-:Y:S02]  /*0230*/  UIADD3.X UR9, UPT, UPT, URZ, UR11, URZ, UP0, !UPT ;  /* 0x0000000bff097290 */ /* 0x000fe400087fe4ff */
[----:B--2---:R-:W-:Y:S01]  /*0240*/  UIMAD.WIDE.U32 UR10, UR17, 0x4, UR6 ;  /* 0x00000004110a78a5 */ /* 0x004fe2000f8e0006 */
[----:B------:R-:W-:Y:S01]  /*0250*/  IMAD.U32 R18, RZ, RZ, UR5 ;  /* 0x00000005ff127e24 */ /* 0x000fe2000f8e00ff */
[----:B------:R-:W-:Y:S02]  /*0260*/  UIMAD.WIDE.U32 UR6, UR17, 0x8, UR6 ;  /* 0x00000008110678a5 */ /* 0x000fe4000f8e0006 */
[----:B------:R-:W-:Y:S01]  /*0270*/  MOV R19, UR9 ;  /* 0x0000000900137c02 */ /* 0x000fe20008000f00 */
[----:B------:R-:W-:-:S09]  /*0280*/  UMOV UR5, URZ ;  /* 0x000000ff00057c82 */ /* 0x000fd20008000000 */
.L_x_9:
[----:B------:R-:W-:Y:S01]  /*0290*/  ISETP.NE.AND P0, PT, R28, RZ, PT ;  /* 0x000000ff1c00720c */ /* 0x000fe20003f05270 */
[----:B0-2---:R-:W0:Y:S01]  /*02a0*/  LDC.64 R20, c[0x0][0x390] ;  /* 0x0000e400ff147b82 */ /* 0x005e220000000a00 */
[----:B------:R-:W-:Y:S02]  /*02b0*/  IMAD.U32 R0, RZ, RZ, UR5 ;  /* 0x00000005ff007e24 */ /* 0x000fe4000f8e00ff */
[----:B------:R-:W-:Y:S01]  /*02c0*/  HFMA2 R15, -RZ, RZ, 0, 2.384185791015625e-07 ;  /* 0x00000004ff0f7431 */ /* 0x000fe200000001ff */
[----:B------:R-:W-:Y:S01]  /*02d0*/  ISETP.EQ.OR P1, PT, RZ, UR5, !P0 ;  /* 0x00000005ff007c0c */ /* 0x000fe2000c722670 */
[----:B------:R-:W-:Y:S01]  /*02e0*/  IMAD.MOV.U32 R13, RZ, RZ, 0x4 ;  /* 0x00000004ff0d7424 */ /* 0x000fe200078e00ff */
[----:B------:R-:W-:Y:S02]  /*02f0*/  BSSY.RECONVERGENT B0, `(.L_x_1) ;  /* 0x0000041000007945 */ /* 0x000fe40003800200 */
[----:B------:R-:W-:Y:S01]  /*0300*/  ISETP.GE.OR P1, PT, R0, UR12, P1 ;  /* 0x0000000c00007c0c */ /* 0x000fe20008f26670 */
[----:B-1----:R-:W-:Y:S01]  /*0310*/  IMAD.WIDE R12, R6, R13, UR10 ;  /* 0x0000000a060c7e25 */ /* 0x002fe2000f8e020d */
[----:B------:R-:W-:-:S02]  /*0320*/  PRMT R0, RZ, 0x7610, R0 ;  /* 0x00007610ff007816 */ /* 0x000fc40000000000 */
[----:B------:R-:W-:Y:S01]  /*0330*/  ISETP.GE.U32.OR P1, PT, R28, UR8, P1 ;  /* 0x000000081c007c0c */ /* 0x000fe20008f26470 */
[----:B------:R-:W-:-:S04]  /*0340*/  IMAD.WIDE R14, R6, R15, UR6 ;  /* 0x00000006060e7e25 */ /* 0x000fc8000f8e020f */
[----:B0-----:R-:W-:-:S08]  /*0350*/  IMAD.WIDE R16, R6, 0x4, R20 ;  /* 0x0000000406107825 */ /* 0x001fd000078e0214 */
[----:B------:R-:W-:Y:S05]  /*0360*/  @P1 BRA `(.L_x_2) ;  /* 0x0000000000e41947 */ /* 0x000fea0003800000 */
[--C-:B------:R-:W-:Y:S01]  /*0370*/  IMAD.WIDE.U32 R22, R7, 0x4, R20.reuse ;  /* 0x0000000407167825 */ /* 0x100fe200078e0014 */
[----:B-1----:R-:W2:Y:S04]  /*0380*/  LDG.E R26, desc[UR14][R14.64+-0x4] ;  /* 0xfffffc0e0e1a7981 */ /* 0x002ea8000c1e1900 */
[----:B------:R-:W5:Y:S04]  /*0390*/  LDG.E R25, desc[UR14][R16.64+-0x4] ;  /* 0xfffffc0e10197981 */ /* 0x000f68000c1e1900 */
[----:B------:R-:W2:Y:S04]  /*03a0*/  LDG.E R23, desc[UR14][R22.64] ;  /* 0x0000000e16177981 */ /* 0x000ea8000c1e1900 */
[----:B------:R-:W5:Y:S04]  /*03b0*/  LDG.E R0, desc[UR14][R14.64+0x4] ;  /* 0x0000040e0e007981 */ /* 0x000f68000c1e1900 */
[----:B------:R-:W3:Y:S01]  /*03c0*/  LDG.E R30, desc[UR14][R16.64] ;  /* 0x0000000e101e7981 */ /* 0x000ee2000c1e1900 */
[----:B------:R-:W-:-:S03]  /*03d0*/  IMAD.WIDE.U32 R20, R9, 0x4, R20 ;  /* 0x0000000409147825 */ /* 0x000fc600078e0014 */
[----:B------:R-:W4:Y:S04]  /*03e0*/  LDG.E R24, desc[UR14][R12.64+-0x4] ;  /* 0xfffffc0e0c187981 */ /* 0x000f28000c1e1900 */
[----:B------:R-:W4:Y:S04]  /*03f0*/  LDG.E R29, desc[UR14][R16.64+0x4] ;  /* 0x0000040e101d7981 */ /* 0x000f28000c1e1900 */
[----:B------:R-:W4:Y:S01]  /*0400*/  LDG.E R21, desc[UR14][R20.64+0x4] ;  /* 0x0000040e14157981 */ /* 0x000f22000c1e1900 */
[----:B------:R-:W-:Y:S01]  /*0410*/  BSSY.RECONVERGENT B1, `(.L_x_3) ;  /* 0x0000028000017945 */ /* 0x000fe20003800200 */
[----:B--2---:R-:W-:-:S02]  /*0420*/  IMAD R26, R23, 0x2, R26 ;  /* 0x00000002171a7824 */ /* 0x004fc400078e021a */
[----:B-----5:R-:W-:Y:S01]  /*0430*/  IMAD.IADD R27, R25, 0x1, R0 ;  /* 0x00000001191b7824 */ /* 0x020fe200078e0200 */
[----:B---3--:R-:W-:-:S03]  /*0440*/  LEA R30, R30, R25, 0x1 ;  /* 0x000000191e1e7211 */ /* 0x008fc600078e08ff */
[----:B----4-:R-:W-:Y:S01]  /*0450*/  IMAD R24, R24, 0x2, R27 ;  /* 0x0000000218187824 */ /* 0x010fe200078e021b */
[----:B------:R-:W-:-:S03]  /*0460*/  IADD3 R23, PT, PT, R26, -R30, -R29 ;  /* 0x8000001e1a177210 */ /* 0x000fc60007ffe81d */
[----:B------:R-:W-:Y:S01]  /*0470*/  IMAD.IADD R24, R29, 0x1, -R24 ;  /* 0x000000011d187824 */ /* 0x000fe200078e0a18 */
[----:B------:R-:W-:-:S03]  /*0480*/  IADD3 R26, PT, PT, R0, R23, RZ ;  /* 0x00000017001a7210 */ /* 0x000fc60007ffe0ff */
[----:B------:R-:W-:Y:S01]  /*0490*/  IMAD R25, R21, 0x2, R24 ;  /* 0x0000000215197824 */ /* 0x000fe200078e0218 */
[----:B------:R-:W0:Y:S03]  /*04a0*/  I2F.F64 R22, R26 ;  /* 0x0000001a00167312 */ /* 0x000e260000201c00 */
[----:B------:R-:W-:-:S05]  /*04b0*/  IMAD.IADD R0, R0, 0x1, R25 ;  /* 0x0000000100007824 */ /* 0x000fca00078e0219 */
[----:B------:R-:W1:Y:S01]  /*04c0*/  I2F.F64 R30, R0 ;  /* 0x00000000001e7312 */ /* 0x000e620000201c00 */
[----:B0-----:R-:W-:-:S08]  /*04d0*/  DMUL R22, R22, R22 ;  /* 0x0000001616167228 */ /* 0x001fd00000000000 */
[----:B-1----:R-:W-:-:S06]  /*04e0*/  DFMA R30, R30, R30, R22 ;  /* 0x0000001e1e1e722b */ /* 0x002fcc0000000016 */
[----:B------:R-:W0:Y:S04]  /*04f0*/  MUFU.RSQ64H R21, R31 ;  /* 0x0000001f00157308 */ /* 0x000e280000001c00 */
[----:B------:R-:W-:Y:S01]  /*0500*/  IADD3 R20, PT, PT, R31, -0x3500000, RZ ;  /* 0xfcb000001f147810 */ /* 0x000fe20007ffe0ff */
[----:B------:R-:W-:Y:S02]  /*0510*/  IMAD.MOV.U32 R22, RZ, RZ, 0x0 ;  /* 0x00000000ff167424 */ /* 0x000fe400078e00ff */
[----:B------:R-:W-:-:S03]  /*0520*/  IMAD.MOV.U32 R23, RZ, RZ, 0x3fd80000 ;  /* 0x3fd80000ff177424 */ /* 0x000fc600078e00ff */
[----:B0-----:R-:W-:-:S08]  /*0530*/  DMUL R24, R20, R20 ;  /* 0x0000001414187228 */ /* 0x001fd00000000000 */
[----:B------:R-:W-:-:S08]  /*0540*/  DFMA R24, R30, -R24, 1 ;  /* 0x3ff000001e18742b */ /* 0x000fd00000000818 */
[----:B------:R-:W-:Y:S02]  /*0550*/  DFMA R22, R24, R22, 0.5 ;  /* 0x3fe000001816742b */ /* 0x000fe40000000016 */
[----:B------:R-:W-:-:S08]  /*0560*/  DMUL R32, R20, R24 ;  /* 0x0000001814207228 */ /* 0x000fd00000000000 */
[----:B------:R-:W-:Y:S01]  /*0570*/  DFMA R32, R22, R32, R20 ;  /* 0x000000201620722b */ /* 0x000fe20000000014 */
[----:B------:R-:W-:-:S07]  /*0580*/  ISETP.GE.U32.AND P1, PT, R20, 0x7ca00000, PT ;  /* 0x7ca000001400780c */ /* 0x000fce0003f26070 */
[----:B------:R-:W-:Y:S02]  /*0590*/  DMUL R22, R30, R32 ;  /* 0x000000201e167228 */ /* 0x000fe40000000000 */
[----:B------:R-:W-:Y:S01]  /*05a0*/  IADD3 R27, PT, PT, R33, -0x100000, RZ ;  /* 0xfff00000211b7810 */ /* 0x000fe20007ffe0ff */
[----:B------:R-:W-:-:S05]  /*05b0*/  IMAD.MOV.U32 R26, RZ, RZ, R32 ;  /* 0x000000ffff1a7224 */ /* 0x000fca00078e0020 */
[----:B------:R-:W-:-:S08]  /*05c0*/  DFMA R24, R22, -R22, R30 ;  /* 0x800000161618722b */ /* 0x000fd0000000001e */
[----:B------:R-:W-:Y:S01]  /*05d0*/  DFMA R34, R24, R26, R22 ;  /* 0x0000001a1822722b */ /* 0x000fe20000000016 */
[----:B------:R-:W-:Y:S10]  /*05e0*/  @!P1 BRA `(.L_x_4) ;  /* 0x0000000000289947 */ /* 0x000ff40003800000 */
[----:B------:R-:W-:Y:S01]  /*05f0*/  MOV R29, R31 ;  /* 0x0000001f001d7202 */ /* 0x000fe20000000f00 */
[----:B------:R-:W-:Y:S01]  /*0600*/  IMAD.MOV.U32 R26, RZ, RZ, R22 ;  /* 0x000000ffff1a7224 */ /* 0x000fe200078e0016 */
[----:B------:R-:W-:Y:S01]  /*0610*/  MOV R22, R20 ;  /* 0x0000001400167202 */ /* 0x000fe20000000f00 */
[----:B------:R-:W-:Y:S01]  /*0620*/  IMAD.MOV.U32 R0, RZ, RZ, R32 ;  /* 0x000000ffff007224 */ /* 0x000fe200078e0020 */
[----:B------:R-:W-:Y:S01]  /*0630*/  MOV R34, 0x670 ;  /* 0x0000067000227802 */ /* 0x000fe20000000f00 */
[----:B------:R-:W-:Y:S02]  /*0640*/  IMAD.MOV.U32 R31, RZ, RZ, R23 ;  /* 0x000000ffff1f7224 */ /* 0x000fe400078e0017 */
[----:B------:R-:W-:-:S07]  /*0650*/  IMAD.MOV.U32 R33, RZ, RZ, R27 ;  /* 0x000000ffff217224 */ /* 0x000fce00078e001b */
[----:B------:R-:W-:Y:S05]  /*0660*/  CALL.REL.NOINC `($__internal_0_$__cuda_sm20_dsqrt_rn_f64_mediumpath_v1) ;  /* 0x0000000800e47944 */ /* 0x000fea0003c00000 */
[----:B------:R-:W-:Y:S01]  /*0670*/  IMAD.MOV.U32 R34, RZ, RZ, R22 ;  /* 0x000000ffff227224 */ /* 0x000fe200078e0016 */
[----:B------:R-:W-:-:S07]  /*0680*/  MOV R35, R23 ;  /* 0x0000001700237202 */ /* 0x000fce0000000f00 */
.L_x_4:
[----:B------:R-:W-:Y:S05]  /*0690*/  BSYNC.RECONVERGENT B1 ;  /* 0x0000000000017941 */ /* 0x000fea0003800200 */
.L_x_3:
[----:B------:R-:W0:Y:S02]  /*06a0*/  LDC.64 R20, c[0x0][0x3a0] ;  /* 0x0000e800ff147b82 */ /* 0x000e240000000a00 */
[----:B0-----:R-:W2:Y:S02]  /*06b0*/  LDG.E R20, desc[UR14][R20.64] ;  /* 0x0000000e14147981 */ /* 0x001ea4000c1e1900 */
[----:B--2---:R-:W0:Y:S02]  /*06c0*/  F2F.F64.F32 R22, R20 ;  /* 0x0000001400167310 */ /* 0x004e240000201800 */
[----:B0-----:R-:W-:-:S10]  /*06d0*/  DMUL R22, R22, R34 ;  /* 0x0000002216167228 */ /* 0x001fd40000000000 */
[----:B------:R-:W0:Y:S08]  /*06e0*/  F2F.F32.F64 R22, R22 ;  /* 0x0000001600167310 */ /* 0x000e300000301000 */
[----:B0-----:R0:W2:Y:S02]  /*06f0*/  F2I.U32.TRUNC.NTZ R0, R22 ;  /* 0x0000001600007305 */ /* 0x0010a4000020f000 */
.L_x_2:
[----:B-1-34-:R-:W-:Y:S05]  /*0700*/  BSYNC.RECONVERGENT B0 ;  /* 0x0000000000007941 */ /* 0x01afea0003800200 */
.L_x_1:
[----:B------:R-:W-:Y:S01]  /*0710*/  UIADD3 UR9, UPT, UPT, UR5, 0x1, URZ ;  /* 0x0000000105097890 */ /* 0x000fe2000fffe0ff */
[C---:B------:R-:W-:Y:S01]  /*0720*/  IADD3 R20, P1, PT, R8.reuse, UR18, RZ ;  /* 0x0000001208147c10 */ /* 0x040fe2000ff3e0ff */
[----:B------:R-:W-:Y:S03]  /*0730*/  BSSY.RECONVERGENT B0, `(.L_x_5) ;  /* 0x000004b000007945 */ /* 0x000fe60003800200 */
[----:B------:R-:W-:Y:S01]  /*0740*/  LEA.HI.X.SX32 R21, R8, UR19, 0x1, P1 ;  /* 0x0000001308157c11 */ /* 0x000fe200088f0eff */
[----:B0-----:R-:W-:-:S04]  /*0750*/  IMAD.U32 R22, RZ, RZ, UR9 ;  /* 0x00000009ff167e24 */ /* 0x001fc8000f8e00ff */
[----:B--2---:R0:W-:Y:S01]  /*0760*/  STG.E.U8 desc[UR14][R20.64+0x2], R0 ;  /* 0x0000020014007986 */ /* 0x0041e2000c10110e */
[----:B------:R-:W-:Y:S02]  /*0770*/  ISETP.GE.OR P0, PT, R22, UR12, !P0 ;  /* 0x0000000c16007c0c */ /* 0x000fe4000c706670 */
[----:B------:R-:W-:Y:S01]  /*0780*/  PRMT R22, RZ, 0x7610, R22 ;  /* 0x00007610ff167816 */ /* 0x000fe20000000016 */
[----:B------:R0:W-:Y:S01]  /*0790*/  STG.E.U8 desc[UR14][R20.64+0x1], R0 ;  /* 0x0000010014007986 */ /* 0x0001e2000c10110e */
[----:B------:R-:W-:-:S03]  /*07a0*/  ISETP.GE.U32.OR P0, PT, R28, UR8, P0 ;  /* 0x000000081c007c0c */ /* 0x000fc60008706470 */
[----:B------:R0:W-:Y:S10]  /*07b0*/  STG.E.U8 desc[UR14][R20.64], R0 ;  /* 0x0000000014007986 */ /* 0x0001f4000c10110e */
[----:B------:R-:W-:Y:S05]  /*07c0*/  @P0 BRA `(.L_x_6) ;  /* 0x0000000400040947 */ /* 0x000fea0003800000 */
[----:B------:R-:W-:Y:S02]  /*07d0*/  USHF.R.S32.HI UR9, URZ, 0x1f, UR5 ;  /* 0x0000001fff097899 */ /* 0x000fe40008011405 */
[C---:B------:R-:W-:Y:S01]  /*07e0*/  IADD3 R25, P1, PT, R11.reuse, UR5, RZ ;  /* 0x000000050b197c10 */ /* 0x040fe2000ff3e0ff */
[----:B------:R-:W-:Y:S01]  /*07f0*/  UIADD3 UR13, UP0, UPT, UR20, 0x8, URZ ;  /* 0x00000008140d7890 */ /* 0x000fe2000ff1e0ff */
[----:B0-----:R-:W-:Y:S01]  /*0800*/  IADD3 R0, P0, PT, R2, UR5, RZ ;  /* 0x0000000502007c10 */ /* 0x001fe2000ff1e0ff */
[----:B------:R0:W2:Y:S02]  /*0810*/  LDG.E R17, desc[UR14][R16.64] ;  /* 0x0000000e10117981 */ /* 0x0000a4000c1e1900 */
[----:B------:R-:W-:Y:S01]  /*0820*/  UIADD3.X UR16, UPT, UPT, URZ, UR21, URZ, UP0, !UPT ;  /* 0x00000015ff107290 */ /* 0x000fe200087fe4ff */
[----:B------:R-:W-:Y:S01]  /*0830*/  LEA.HI.X.SX32 R26, R11, UR9, 0x1, P1 ;  /* 0x000000090b1a7c11 */ /* 0x000fe200088f0eff */
[----:B------:R-:W3:Y:S01]  /*0840*/  LDG.E R14, desc[UR14][R14.64] ;  /* 0x0000000e0e0e7981 */ /* 0x000ee2000c1e1900 */
[----:B------:R-:W-:-:S02]  /*0850*/  LEA R24, P1, R25, UR13, 0x2 ;  /* 0x0000000d19187c11 */ /* 0x000fc4000f8210ff */
[----:B------:R-:W-:Y:S01]  /*0860*/  IADD3.X R23, PT, PT, R3, UR9, RZ, P0, !PT ;  /* 0x0000000903177c10 */ /* 0x000fe200087fe4ff */
[----:B------:R-:W4:Y:S01]  /*0870*/  LDG.E R12, desc[UR14][R12.64] ;  /* 0x0000000e0c0c7981 */ /* 0x000f22000c1e1900 */
[----:B------:R-:W-:Y:S02]  /*0880*/  LEA R22, P0, R0, UR13, 0x2 ;  /* 0x0000000d00167c11 */ /* 0x000fe4000f8010ff */
[----:B------:R-:W-:Y:S01]  /*0890*/  LEA.HI.X R25, R25, UR16, R26, 0x2, P1 ;  /* 0x0000001019197c11 */ /* 0x000fe200088f141a */
[----:B------:R-:W-:Y:S01]  /*08a0*/  IMAD.WIDE.U32 R26, R4, 0x4, R18 ;  /* 0x00000004041a7825 */ /* 0x000fe200078e0012 */
[----:B------:R-:W-:-:S03]  /*08b0*/  LEA.HI.X R23, R0, UR16, R23, 0x2, P0 ;  /* 0x0000001000177c11 */ /* 0x000fc600080f1417 */
[----:B------:R-:W2:Y:S04]  /*08c0*/  LDG.E R32, desc[UR14][R24.64+-0x4] ;  /* 0xfffffc0e18207981 */ /* 0x000ea8000c1e1900 */
[----:B------:R-:W5:Y:S04]  /*08d0*/  LDG.E R22, desc[UR14][R22.64] ;  /* 0x0000000e16167981 */ /* 0x000f68000c1e1900 */
[----:B------:R-:W3:Y:S01]  /*08e0*/  LDG.E R27, desc[UR14][R26.64] ;  /* 0x0000000e1a1b7981 */ /* 0x000ee2000c1e1900 */
[----:B------:R-:W-:-:S03]  /*08f0*/  IMAD.WIDE.U32 R30, R5, 0x4, R18 ;  /* 0x00000004051e7825 */ /* 0x000fc600078e0012 */
[----:B------:R-:W4:Y:S04]  /*0900*/  LDG.E R0, desc[UR14][R24.64] ;  /* 0x0000000e18007981 */ /* 0x000f28000c1e1900 */
[----:B------:R-:W4:Y:S01]  /*0910*/  LDG.E R30, desc[UR14][R30.64] ;  /* 0x0000000e1e1e7981 */ /* 0x000f22000c1e1900 */
[----:B0-----:R-:W-:Y:S01]  /*0920*/  IMAD.MOV.U32 R16, RZ, RZ, 0x0 ;  /* 0x00000000ff107424 */ /* 0x001fe200078e00ff */
[----:B------:R-:W-:Y:S01]  /*0930*/  BSSY.RECONVERGENT B1, `(.L_x_7) ;  /* 0x0000024000017945 */ /* 0x000fe20003800200 */
[----:B--2---:R-:W-:Y:S01]  /*0940*/  IMAD R29, R32, 0x2, R17 ;  /* 0x00000002201d7824 */ /* 0x004fe200078e0211 */
[----:B-----5:R-:W-:Y:S01]  /*0950*/  IADD3 R17, PT, PT, R17, R22, RZ ;  /* 0x0000001611117210 */ /* 0x020fe20007ffe0ff */
[----:B---3--:R-:W-:-:S04]  /*0960*/  IMAD R14, R27, 0x2, R14 ;  /* 0x000000021b0e7824 */ /* 0x008fc800078e020e */
[----:B----4-:R-:W-:Y:S01]  /*0970*/  IMAD R17, R12, 0x2, R17 ;  /* 0x000000020c117824 */ /* 0x010fe200078e0211 */
[----:B------:R-:W-:-:S04]  /*0980*/  IADD3 R29, PT, PT, R14, -R29, -R0 ;  /* 0x8000001d0e1d7210 */ /* 0x000fc80007ffe800 */
[----:B------:R-:W-:Y:S01]  /*0990*/  IADD3 R17, PT, PT, -R17, R0, RZ ;  /* 0x0000000011117210 */ /* 0x000fe20007ffe1ff */
[----:B------:R-:W-:-:S04]  /*09a0*/  IMAD.IADD R29, R22, 0x1, R29 ;  /* 0x00000001161d7824 */ /* 0x000fc800078e021d */
[----:B------:R-:W-:Y:S01]  /*09b0*/  IMAD R17, R30, 0x2, R17 ;  /* 0x000000021e117824 */ /* 0x000fe200078e0211 */
[----:B------:R-:W0:Y:S04]  /*09c0*/  I2F.F64 R12, R29 ;  /* 0x0000001d000c7312 */ /* 0x000e280000201c00 */
[----:B------:R-:W-:-:S04]  /*09d0*/  IADD3 R22, PT, PT, R22, R17, RZ ;  /* 0x0000001116167210 */ /* 0x000fc80007ffe0ff */
[----:B------:R-:W1:Y:S01]  /*09e0*/  I2F.F64 R30, R22 ;  /* 0x00000016001e7312 */ /* 0x000e620000201c00 */
[----:B0-----:R-:W-:-:S08]  /*09f0*/  DMUL R12, R12, R12 ;  /* 0x0000000c0c0c7228 */ /* 0x001fd00000000000 */
[----:B-1----:R-:W-:-:S06]  /*0a00*/  DFMA R30, R30, R30, R12 ;  /* 0x0000001e1e1e722b */ /* 0x002fcc000000000c */
[----:B------:R-:W0:Y:S04]  /*0a10*/  MUFU.RSQ64H R15, R31 ;  /* 0x0000001f000f7308 */ /* 0x000e280000001c00 */
[----:B------:R-:W-:Y:S01]  /*0a20*/  VIADD R14, R31, 0xfcb00000 ;  /* 0xfcb000001f0e7836 */ /* 0x000fe20000000000 */
[----:B------:R-:W-:-:S05]  /*0a30*/  MOV R17, 0x3fd80000 ;  /* 0x3fd8000000117802 */ /* 0x000fca0000000f00 */
[----:B0-----:R-:W-:-:S08]  /*0a40*/  DMUL R12, R14, R14 ;  /* 0x0000000e0e0c7228 */ /* 0x001fd00000000000 */
[----:B------:R-:W-:-:S08]  /*0a50*/  DFMA R12, R30, -R12, 1 ;  /* 0x3ff000001e0c742b */ /* 0x000fd0000000080c */
[----:B------:R-:W-:Y:S02]  /*0a60*/  DFMA R16, R12, R16, 0.5 ;  /* 0x3fe000000c10742b */ /* 0x000fe40000000010 */
[----:B------:R-:W-:-:S08]  /*0a70*/  DMUL R12, R14, R12 ;  /* 0x0000000c0e0c7228 */ /* 0x000fd00000000000 */
[----:B------:R-:W-:Y:S01]  /*0a80*/  DFMA R16, R16, R12, R14 ;  /* 0x0000000c1010722b */ /* 0x000fe2000000000e */
[----:B------:R-:W-:-:S07]  /*0a90*/  ISETP.GE.U32.AND P0, PT, R14, 0x7ca00000, PT ;  /* 0x7ca000000e00780c */ /* 0x000fce0003f06070 */
[----:B------:R-:W-:Y:S02]  /*0aa0*/  DMUL R26, R30, R16 ;  /* 0x000000101e1a7228 */ /* 0x000fe40000000000 */
[----:B------:R-:W-:Y:S02]  /*0ab0*/  VIADD R13, R17, 0xfff00000 ;  /* 0xfff00000110d7836 */ /* 0x000fe40000000000 */
[----:B------:R-:W-:-:S04]  /*0ac0*/  IMAD.MOV.U32 R12, RZ, RZ, R16 ;  /* 0x000000ffff0c7224 */ /* 0x000fc800078e0010 */
[----:B------:R-:W-:-:S08]  /*0ad0*/  DFMA R24, R26, -R26, R30 ;  /* 0x8000001a1a18722b */ /* 0x000fd0000000001e */
[----:B------:R-:W-:Y:S01]  /*0ae0*/  DFMA R22, R24, R12, R26 ;  /* 0x0000000c1816722b */ /* 0x000fe2000000001a */
[----:B------:R-:W-:Y:S10]  /*0af0*/  @!P0 BRA `(.L_x_8) ;  /* 0x00000000001c8947 */ /* 0x000ff40003800000 */
[----:B------:R-:W-:Y:S01]  /*0b00*/  IMAD.MOV.U32 R29, RZ, RZ, R31 ;  /* 0x000000ffff1d7224 */ /* 0x000fe200078e001f */
[----:B------:R-:W-:Y:S01]  /*0b10*/  MOV R0, R16 ;  /* 0x0000001000007202 */ /* 0x000fe20000000f00 */
[----:B------:R-:W-:Y:S01]  /*0b20*/  IMAD.MOV.U32 R31, RZ, RZ, R27 ;  /* 0x000000ffff1f7224 */ /* 0x000fe200078e001b */
[----:B------:R-:W-:Y:S01]  /*0b30*/  MOV R22, R14 ;  /* 0x0000000e00167202 */ /* 0x000fe20000000f00 */
[----:B------:R-:W-:Y:S01]  /*0b40*/  IMAD.MOV.U32 R33, RZ, RZ, R13 ;  /* 0x000000ffff217224 */ /* 0x000fe200078e000d */
[----:B------:R-:W-:-:S07]  /*0b50*/  MOV R34, 0xb70 ;  /* 0x00000b7000227802 */ /* 0x000fce0000000f00 */
[----:B------:R-:W-:Y:S05]  /*0b60*/  CALL.REL.NOINC `($__internal_0_$__cuda_sm20_dsqrt_rn_f64_mediumpath_v1) ;  /* 0x0000000400a47944 */ /* 0x000fea0003c00000 */
.L_x_8:
[----:B------:R-:W-:Y:S05]  /*0b70*/  BSYNC.RECONVERGENT B1 ;  /* 0x0000000000017941 */ /* 0x000fea0003800200 */
.L_x_7:
[----:B------:R-:W0:Y:S02]  /*0b80*/  LDC.64 R14, c[0x0][0x3a0] ;  /* 0x0000e800ff0e7b82 */ /* 0x000e240000000a00 */
[----:B0-----:R-:W2:Y:S02]  /*0b90*/  LDG.E R14, desc[UR14][R14.64] ;  /* 0x0000000e0e0e7981 */ /* 0x001ea4000c1e1900 */
[----:B--2---:R-:W0:Y:S02]  /*0ba0*/  F2F.F64.F32 R12, R14 ;  /* 0x0000000e000c7310 */ /* 0x004e240000201800 */
[----:B0-----:R-:W-:-:S10]  /*0bb0*/  DMUL R12, R12, R22 ;  /* 0x000000160c0c7228 */ /* 0x001fd40000000000 */
[----:B------:R-:W0:Y:S08]  /*0bc0*/  F2F.F32.F64 R12, R12 ;  /* 0x0000000c000c7310 */ /* 0x000e300000301000 */
[----:B0-----:R1:W2:Y:S02]  /*0bd0*/  F2I.U32.TRUNC.NTZ R22, R12 ;  /* 0x0000000c00167305 */ /* 0x0012a4000020f000 */
.L_x_6:
[----:B------:R-:W-:Y:S05]  /*0be0*/  BSYNC.RECONVERGENT B0 ;  /* 0x0000000000007941 */ /* 0x000fea0003800200 */
.L_x_5:
[----:B--2---:R2:W-:Y:S01]  /*0bf0*/  STG.E.U8 desc[UR14][R20.64+0x5], R22 ;  /* 0x0000051614007986 */ /* 0x0045e2000c10110e */
[----:B------:R-:W-:Y:S01]  /*0c00*/  UIADD3 UR5, UPT, UPT, UR5, 0x2, URZ ;  /* 0x0000000205057890 */ /* 0x000fe2000fffe0ff */
[----:B------:R-:W-:Y:S01]  /*0c10*/  IADD3 R18, P0, PT, R18, 0x8, RZ ;  /* 0x0000000812127810 */ /* 0x000fe20007f1e0ff */
[----:B------:R-:W-:Y:S01]  /*0c20*/  VIADD R6, R6, 0x2 ;  /* 0x0000000206067836 */ /* 0x000fe20000000000 */
[----:B------:R2:W-:Y:S01]  /*0c30*/  STG.E.U8 desc[UR14][R20.64+0x4], R22 ;  /* 0x0000041614007986 */ /* 0x0005e2000c10110e */
[----:B------:R-:W-:Y:S01]  /*0c40*/  UISETP.NE.AND UP0, UPT, UR5, UR4, UPT ;  /* 0x000000040500728c */ /* 0x000fe2000bf05270 */
[----:B------:R-:W-:Y:S01]  /*0c50*/  IADD3 R7, PT, PT, R7, 0x2, RZ ;  /* 0x0000000207077810 */ /* 0x000fe20007ffe0ff */
[----:B------:R-:W-:Y:S01]  /*0c60*/  IMAD.X R19, RZ, RZ, R19, P0 ;  /* 0x000000ffff137224 */ /* 0x000fe200000e0613 */
[----:B------:R2:W-:Y:S01]  /*0c70*/  STG.E.U8 desc[UR14][R20.64+0x3], R22 ;  /* 0x0000031614007986 */ /* 0x0005e2000c10110e */
[----:B------:R-:W-:Y:S01]  /*0c80*/  VIADD R8, R8, 0x6 ;  /* 0x0000000608087836 */ /* 0x000fe20000000000 */
[----:B------:R-:W-:-:S04]  /*0c90*/  IADD3 R9, PT, PT, R9, 0x2, RZ ;  /* 0x0000000209097810 */ /* 0x000fc80007ffe0ff */
[----:B------:R-:W-:Y:S05]  /*0ca0*/  BRA.U UP0, `(.L_x_9) ;  /* 0xfffffff500787547 */ /* 0x000fea000b83ffff */
.L_x_0:
[----:B------:R-:W0:Y:S02]  /*0cb0*/  LDC R6, c[0x0][0x398] ;  /* 0x0000e600ff067b82 */ /* 0x000e240000000800 */
[----:B0-----:R-:W-:-:S04]  /*0cc0*/  LOP3.LUT R0, R6, 0x1, RZ, 0xc0, !PT ;  /* 0x0000000106007812 */ /* 0x001fc800078ec0ff */
[----:B------:R-:W-:-:S13]  /*0cd0*/  ISETP.NE.U32.AND P0, PT, R0, 0x1, PT ;  /* 0x000000010000780c */ /* 0x000fda0003f05070 */
[----:B-1----:R-:W-:Y:S05]  /*0ce0*/  @P0 EXIT ;  /* 0x000000000000094d */ /* 0x002fea0003800000 */
[----:B------:R-:W-:Y:S01]  /*0cf0*/  ISETP.NE.AND P0, PT, R28, RZ, PT ;  /* 0x000000ff1c00720c */ /* 0x000fe20003f05270 */
[----:B------:R-:W-:Y:S01]  /*0d00*/  IMAD.U32 R0, RZ, RZ, UR4 ;  /* 0x00000004ff007e24 */ /* 0x000fe2000f8e00ff */
[----:B------:R-:W-:Y:S02]  /*0d10*/  BSSY.RECONVERGENT B0, `(.L_x_10) ;  /* 0x0000045000007945 */ /* 0x000fe40003800200 */
[----:B------:R-:W-:-:S04]  /*0d20*/  ISETP.EQ.OR P0, PT, RZ, UR4, !P0 ;  /* 0x00000004ff007c0c */ /* 0x000fc8000c702670 */
[----:B------:R-:W-:Y:S02]  /*0d30*/  ISETP.GE.OR P0, PT, R0, UR12, P0 ;  /* 0x0000000c00007c0c */ /* 0x000fe40008706670 */
[----:B------:R-:W-:Y:S02]  /*0d40*/  PRMT R0, RZ, 0x7610, R0 ;  /* 0x00007610ff007816 */ /* 0x000fe40000000000 */
[----:B------:R-:W-:-:S13]  /*0d50*/  ISETP.GE.U32.OR P0, PT, R28, UR8, P0 ;  /* 0x000000081c007c0c */ /* 0x000fda0008706470 */
[----:B------:R-:W-:Y:S05]  /*0d60*/  @P0 BRA `(.L_x_11) ;  /* 0x0000000000fc0947 */ /* 0x000fea0003800000 */
[----:B------:R-:W0:Y:S01]  /*0d70*/  LDC.64 R8, c[0x0][0x390] ;  /* 0x0000e400ff087b82 */ /* 0x000e220000000a00 */
[----:B------:R-:W-:-:S04]  /*0d80*/  VIADD R11, R11, UR4 ;  /* 0x000000040b0b7c36 */ /* 0x000fc80008000000 */
[C---:B0-----:R-:W-:Y:S01]  /*0d90*/  IMAD.WIDE R2, R11.reuse, 0x4, R8 ;  /* 0x000000040b027825 */ /* 0x041fe200078e0208 */
[----:B------:R-:W-:-:S04]  /*0da0*/  IADD3 R11, PT, PT, R11, R6, RZ ;  /* 0x000000060b0b7210 */ /* 0x000fc80007ffe0ff */
[----:B------:R-:W3:Y:S01]  /*0db0*/  LDG.E R0, desc[UR14][R2.64+-0x4] ;  /* 0xfffffc0e02007981 */ /* 0x000ee2000c1e1900 */
[----:B------:R-:W-:-:S03]  /*0dc0*/  IMAD.WIDE.U32 R4, R6, 0x4, R2 ;  /* 0x0000000406047825 */ /* 0x000fc600078e0002 */
[----:B------:R-:W3:Y:S01]  /*0dd0*/  LDG.E R17, desc[UR14][R2.64] ;  /* 0x0000000e02117981 */ /* 0x000ee2000c1e1900 */
[----:B------:R-:W-:Y:S02]  /*0de0*/  IMAD.IADD R13, R11, 0x1, R6 ;  /* 0x000000010b0d7824 */ /* 0x000fe400078e0206 */
[----:B------:R-:W-:Y:S01]  /*0df0*/  IMAD.WIDE.U32 R6, R6, 0x4, R4 ;  /* 0x0000000406067825 */ /* 0x000fe200078e0004 */
[----:B------:R-:W4:Y:S03]  /*0e00*/  LDG.E R14, desc[UR14][R2.64+0x4] ;  /* 0x0000040e020e7981 */ /* 0x000f26000c1e1900 */
[--C-:B------:R-:W-:Y:S01]  /*0e10*/  IMAD.WIDE.U32 R12, R13, 0x4, R8.reuse ;  /* 0x000000040d0c7825 */ /* 0x100fe200078e0008 */
[----:B------:R-:W5:Y:S04]  /*0e20*/  LDG.E R15, desc[UR14][R6.64+0x4] ;  /* 0x0000040e060f7981 */ /* 0x000f68000c1e1900 */
[----:B------:R0:W2:Y:S04]  /*0e30*/  LDG.E R16, desc[UR14][R6.64+-0x4] ;  /* 0xfffffc0e06107981 */ /* 0x0000a8000c1e1900 */
[----:B------:R-:W2:Y:S04]  /*0e40*/  LDG.E R13, desc[UR14][R12.64] ;  /* 0x0000000e0c0d7981 */ /* 0x000ea8000c1e1900 */
[----:B------:R-:W4:Y:S01]  /*0e50*/  LDG.E R4, desc[UR14][R4.64+-0x4] ;  /* 0xfffffc0e04047981 */ /* 0x000f22000c1e1900 */
[----:B------:R-:W-:-:S06]  /*0e60*/  IMAD.WIDE.U32 R8, R11, 0x4, R8 ;  /* 0x000000040b087825 */ /* 0x000fcc00078e0008 */
[----:B------:R-:W4:Y:S01]  /*0e70*/  LDG.E R8, desc[UR14][R8.64+0x4] ;  /* 0x0000040e08087981 */ /* 0x000f22000c1e1900 */
[----:B0-----:R-:W-:Y:S01]  /*0e80*/  IMAD.MOV.U32 R6, RZ, RZ, 0x0 ;  /* 0x00000000ff067424 */ /* 0x001fe200078e00ff */
[----:B------:R-:W-:Y:S01]  /*0e90*/  MOV R7, 0x3fd80000 ;  /* 0x3fd8000000077802 */ /* 0x000fe20000000f00 */
[----:B------:R-:W-:Y:S01]  /*0ea0*/  BSSY.RECONVERGENT B1, `(.L_x_12) ;  /* 0x0000025000017945 */ /* 0x000fe20003800200 */
[----:B---3--:R-:W-:Y:S01]  /*0eb0*/  IMAD R17, R17, 0x2, R0 ;  /* 0x0000000211117824 */ /* 0x008fe200078e0200 */
[----:B-----5:R-:W-:Y:S01]  /*0ec0*/  IADD3 R11, PT, PT, R0, R15, RZ ;  /* 0x0000000f000b7210 */ /* 0x020fe20007ffe0ff */
[----:B--2---:R-:W-:-:S04]  /*0ed0*/  IMAD R16, R13, 0x2, R16 ;  /* 0x000000020d107824 */ /* 0x004fc800078e0210 */
        /* <DEDUP_REMOVED lines=11> */
[----:B------:R-:W-:-:S06]  /*0f90*/  VIADD R2, R29, 0xfcb00000 ;  /* 0xfcb000001d027836 */ /* 0x000fcc0000000000 */
        /* <DEDUP_REMOVED lines=17> */
[----:B------:R-:W-:-:S07]  /*10b0*/  IMAD.MOV.U32 R33, RZ, RZ, R7 ;  /* 0x000000ffff217224 */ /* 0x000fce00078e0007 */
[----:B------:R-:W-:Y:S05]  /*10c0*/  CALL.REL.NOINC `($__internal_0_$__cuda_sm20_dsqrt_rn_f64_mediumpath_v1) ;  /* 0x00000000004c7944 */ /* 0x000fea0003c00000 */
[----:B------:R-:W-:Y:S01]  /*10d0*/  IMAD.MOV.U32 R4, RZ, RZ, R22 ;  /* 0x000000ffff047224 */ /* 0x000fe200078e0016 */
[----:B------:R-:W-:-:S07]  /*10e0*/  MOV R5, R23 ;  /* 0x0000001700057202 */ /* 0x000fce0000000f00 */
.L_x_13:
[----:B------:R-:W-:Y:S05]  /*10f0*/  BSYNC.RECONVERGENT B1 ;  /* 0x0000000000017941 */ /* 0x000fea0003800200 */
.L_x_12:
[----:B------:R-:W0:Y:S02]  /*1100*/  LDC.64 R6, c[0x0][0x3a0] ;  /* 0x0000e800ff067b82 */ /* 0x000e240000000a00 */
[----:B0-----:R-:W2:Y:S02]  /*1110*/  LDG.E R6, desc[UR14][R6.64] ;  /* 0x0000000e06067981 */ /* 0x001ea4000c1e1900 */
[----:B--2---:R-:W0:Y:S02]  /*1120*/  F2F.F64.F32 R2, R6 ;  /* 0x0000000600027310 */ /* 0x004e240000201800 */
[----:B0-----:R-:W-:-:S10]  /*1130*/  DMUL R2, R2, R4 ;  /* 0x0000000402027228 */ /* 0x001fd40000000000 */
[----:B------:R-:W0:Y:S08]  /*1140*/  F2F.F32.F64 R2, R2 ;  /* 0x0000000200027310 */ /* 0x000e300000301000 */
[----:B0-----:R0:W1:Y:S02]  /*1150*/  F2I.U32.TRUNC.NTZ R0, R2 ;  /* 0x0000000200007305 */ /* 0x001064000020f000 */
.L_x_11:
[----:B------:R-:W-:Y:S05]  /*1160*/  BSYNC.RECONVERGENT B0 ;  /* 0x0000000000007941 */ /* 0x000fea0003800200 */
.L_x_10:
[----:B------:R-:W0:Y:S01]  /*1170*/  LDCU.64 UR6, c[0x0][0x388] ;  /* 0x00007100ff0677ac */ /* 0x000e220008000a00 */
[----:B------:R-:W-:-:S04]  /*1180*/  IMAD.U32 R3, RZ, RZ, UR4 ;  /* 0x00000004ff037e24 */ /* 0x000fc8000f8e00ff */
[----:B------:R-:W-:-:S05]  /*1190*/  IMAD R10, R3, 0x3, R10 ;  /* 0x00000003030a7824 */ /* 0x000fca00078e020a */
[----:B0-----:R-:W-:-:S04]  /*11a0*/  IADD3 R2, P0, PT, R10, UR6, RZ ;  /* 0x000000060a027c10 */ /* 0x001fc8000ff1e0ff */
[----:B------:R-:W-:-:S05]  /*11b0*/  LEA.HI.X.SX32 R3, R10, UR7, 0x1, P0 ;  /* 0x000000070a037c11 */ /* 0x000fca00080f0eff */
[----:B-1----:R-:W-:Y:S04]  /*11c0*/  STG.E.U8 desc[UR14][R2.64+0x2], R0 ;  /* 0x0000020002007986 */ /* 0x002fe8000c10110e */
[----:B------:R-:W-:Y:S04]  /*11d0*/  STG.E.U8 desc[UR14][R2.64+0x1], R0 ;  /* 0x0000010002007986 */ /* 0x000fe8000c10110e */
[----:B------:R-:W-:Y:S01]  /*11e0*/  STG.E.U8 desc[UR14][R2.64], R0 ;  /* 0x0000000002007986 */ /* 0x000fe2000c10110e */
[----:B------:R-:W-:Y:S05]  /*11f0*/  EXIT ;  /* 0x000000000000794d */ /* 0x000fea0003800000 */
        .weak           $__internal_0_$__cuda_sm20_dsqrt_rn_f64_mediumpath_v1
        .type           $__internal_0_$__cuda_sm20_dsqrt_rn_f64_mediumpath_v1,@function
        .size           $__internal_0_$__cuda_sm20_dsqrt_rn_f64_mediumpath_v1,(.L_x_24 - $__internal_0_$__cuda_sm20_dsqrt_rn_f64_mediumpath_v1)
$__internal_0_$__cuda_sm20_dsqrt_rn_f64_mediumpath_v1:
[----:B------:R-:W-:Y:S01]  /*1200*/  ISETP.GE.U32.AND P1, PT, R22, -0x3400000, PT ;  /* 0xfcc000001600780c */ /* 0x000fe20003f26070 */
[----:B------:R-:W-:Y:S01]  /*1210*/  BSSY.RECONVERGENT B2, `(.L_x_14) ;  /* 0x0000027000027945 */ /* 0x000fe20003800200 */
[----:B------:R-:W-:Y:S01]  /*1220*/  MOV R22, R30 ;  /* 0x0000001e00167202 */ /* 0x000fe20000000f00 */
[----:B------:R-:W-:Y:S01]  /*1230*/  IMAD.MOV.U32 R23, RZ, RZ, R29 ;  /* 0x000000ffff177224 */ /* 0x000fe200078e001d */
[----:B------:R-:W-:Y:S01]  /*1240*/  MOV R32, R0 ;  /* 0x0000000000207202 */ /* 0x000fe20000000f00 */
[----:B------:R-:W-:-:S08]  /*1250*/  IMAD.MOV.U32 R27, RZ, RZ, R31 ;  /* 0x000000ffff1b7224 */ /* 0x000fd000078e001f */
[----:B------:R-:W-:Y:S05]  /*1260*/  @!P1 BRA `(.L_x_15) ;  /* 0x0000000000209947 */ /* 0x000fea0003800000 */
[----:B------:R-:W-:-:S10]  /*1270*/  DFMA.RM R26, R24, R32, R26 ;  /* 0x00000020181a722b */ /* 0x000fd4000000401a */
[----:B------:R-:W-:-:S04]  /*1280*/  IADD3 R24, P1, PT, R26, 0x1, RZ ;  /* 0x000000011a187810 */ /* 0x000fc80007f3e0ff */
[----:B------:R-:W-:-:S06]  /*1290*/  IADD3.X R25, PT, PT, RZ, R27, RZ, P1, !PT ;  /* 0x0000001bff197210 */ /* 0x000fcc0000ffe4ff */
[----:B------:R-:W-:-:S08]  /*12a0*/  DFMA.RP R22, -R26, R24, R22 ;  /* 0x000000181a16722b */ /* 0x000fd00000008116 */
[----:B------:R-:W-:-:S06]  /*12b0*/  DSETP.GT.AND P1, PT, R22, RZ, PT ;  /* 0x000000ff1600722a */ /* 0x000fcc0003f24000 */
[----:B------:R-:W-:Y:S02]  /*12c0*/  FSEL R24, R24, R26, P1 ;  /* 0x0000001a18187208 */ /* 0x000fe40000800000 */
[----:B------:R-:W-:Y:S01]  /*12d0*/  FSEL R25, R25, R27, P1 ;  /* 0x0000001b19197208 */ /* 0x000fe20000800000 */
[----:B------:R-:W-:Y:S06]  /*12e0*/  BRA `(.L_x_16) ;  /* 0x0000000000647947 */ /* 0x000fec0003800000 */
.L_x_15:
[----:B------:R-:W-:-:S14]  /*12f0*/  DSETP.NE.AND P1, PT, R22, RZ, PT ;  /* 0x000000ff1600722a */ /* 0x000fdc0003f25000 */
[----:B------:R-:W-:Y:S05]  /*1300*/  @!P1 BRA `(.L_x_17) ;  /* 0x0000000000589947 */ /* 0x000fea0003800000 */
[----:B------:R-:W-:-:S13]  /*1310*/  ISETP.GE.AND P1, PT, R23, RZ, PT ;  /* 0x000000ff1700720c */ /* 0x000fda0003f26270 */
[----:B------:R-:W-:Y:S01]  /*1320*/  @!P1 IMAD.MOV.U32 R24, RZ, RZ, 0x0 ;  /* 0x00000000ff189424 */ /* 0x000fe200078e00ff */
[----:B------:R-:W-:Y:S01]  /*1330*/  @!P1 MOV R25, 0xfff80000 ;  /* 0xfff8000000199802 */ /* 0x000fe20000000f00 */
[----:B------:R-:W-:Y:S06]  /*1340*/  @!P1 BRA `(.L_x_16) ;  /* 0x00000000004c9947 */ /* 0x000fec0003800000 */
[----:B------:R-:W-:-:S13]  /*1350*/  ISETP.GT.AND P1, PT, R23, 0x7fefffff, PT ;  /* 0x7fefffff1700780c */ /* 0x000fda0003f24270 */
[----:B------:R-:W-:Y:S05]  /*1360*/  @P1 BRA `(.L_x_17) ;  /* 0x0000000000401947 */ /* 0x000fea0003800000 */
[----:B------:R-:W-:Y:S01]  /*1370*/  DMUL R30, R22, 8.11296384146066816958e+31 ;  /* 0x46900000161e7828 */ /* 0x000fe20000000000 */
[----:B------:R-:W-:Y:S01]  /*1380*/  IMAD.MOV.U32 R26, RZ, RZ, RZ ;  /* 0x000000ffff1a7224 */ /* 0x000fe200078e00ff */
[----:B------:R-:W-:Y:S01]  /*1390*/  MOV R22, 0x0 ;  /* 0x0000000000167802 */ /* 0x000fe20000000f00 */
[----:B------:R-:W-:-:S03]  /*13a0*/  IMAD.MOV.U32 R23, RZ, RZ, 0x3fd80000 ;  /* 0x3fd80000ff177424 */ /* 0x000fc600078e00ff */
[----:B------:R-:W0:Y:S02]  /*13b0*/  MUFU.RSQ64H R27, R31 ;  /* 0x0000001f001b7308 */ /* 0x000e240000001c00 */
[----:B0-----:R-:W-:-:S08]  /*13c0*/  DMUL R24, R26, R26 ;  /* 0x0000001a1a187228 */ /* 0x001fd00000000000 */
[----:B------:R-:W-:-:S08]  /*13d0*/  DFMA R24, R30, -R24, 1 ;  /* 0x3ff000001e18742b */ /* 0x000fd00000000818 */
[----:B------:R-:W-:Y:S02]  /*13e0*/  DFMA R22, R24, R22, 0.5 ;  /* 0x3fe000001816742b */ /* 0x000fe40000000016 */
[----:B------:R-:W-:-:S08]  /*13f0*/  DMUL R24, R26, R24 ;  /* 0x000000181a187228 */ /* 0x000fd00000000000 */
[----:B------:R-:W-:-:S08]  /*1400*/  DFMA R24, R22, R24, R26 ;  /* 0x000000181618722b */ /* 0x000fd0000000001a */
[----:B------:R-:W-:Y:S02]  /*1410*/  DMUL R22, R30, R24 ;  /* 0x000000181e167228 */ /* 0x000fe40000000000 */
[----:B------:R-:W-:-:S06]  /*1420*/  IADD3 R25, PT, PT, R25, -0x100000, RZ ;  /* 0xfff0000019197810 */ /* 0x000fcc0007ffe0ff */
[----:B------:R-:W-:-:S08]  /*1430*/  DFMA R26, R22, -R22, R30 ;  /* 0x80000016161a722b */ /* 0x000fd0000000001e */
[----:B------:R-:W-:-:S10]  /*1440*/  DFMA R24, R24, R26, R22 ;  /* 0x0000001a1818722b */ /* 0x000fd40000000016 */
[----:B------:R-:W-:Y:S01]  /*1450*/  VIADD R25, R25, 0xfcb00000 ;  /* 0xfcb0000019197836 */ /* 0x000fe20000000000 */
[----:B------:R-:W-:Y:S06]  /*1460*/  BRA `(.L_x_16) ;  /* 0x0000000000047947 */ /* 0x000fec0003800000 */
.L_x_17:
[----:B------:R-:W-:-:S11]  /*1470*/  DADD R24, R22, R22 ;  /* 0x0000000016187229 */ /* 0x000fd60000000016 */
.L_x_16:
[----:B------:R-:W-:Y:S05]  /*1480*/  BSYNC.RECONVERGENT B2 ;  /* 0x0000000000027941 */ /* 0x000fea0003800200 */
.L_x_14:
[----:B------:R-:W-:Y:S01]  /*1490*/  HFMA2 R35, -RZ, RZ, 0, 0 ;  /* 0x00000000ff237431 */ /* 0x000fe200000001ff */
[----:B------:R-:W-:Y:S01]  /*14a0*/  MOV R22, R24 ;  /* 0x0000001800167202 */ /* 0x000fe20000000f00 */
[----:B------:R-:W-:Y:S02]  /*14b0*/  IMAD.MOV.U32 R23, RZ, RZ, R25 ;  /* 0x000000ffff177224 */ /* 0x000fe400078e0019 */
[----:B------:R-:W-:Y:S05]  /*14c0*/  RET.REL.NODEC R34 `(_Z11KernelSobeliiPhPiiPf) ;  /* 0xffffffe822cc7950 */ /* 0x000fea0003c3ffff */
.L_x_18:
[----:B------:R-:W-:-:S00]  /*14d0*/  BRA `(.L_x_18) ;  /* 0xfffffffc00fc7947 */ /* 0x000fc0000383ffff */
[----:B------:R-:W-:-:S00]  /*14e0*/  NOP ;  /* 0x0000000000007918 */ /* 0x000fc00000000000 */
        /* <DEDUP_REMOVED lines=9> */
.L_x_24:


//--------------------- .text._Z9KernelByNiiPhPii --------------------------
	.section	.text._Z9KernelByNiiPhPii,"ax",@progbits
	.align	128
        .global         _Z9KernelByNiiPhPii
        .type           _Z9KernelByNiiPhPii,@function
        .size           _Z9KernelByNiiPhPii,(.L_x_26 - _Z9KernelByNiiPhPii)
        .other          _Z9KernelByNiiPhPii,@"STO_CUDA_ENTRY STV_DEFAULT"
_Z9KernelByNiiPhPii:
.text._Z9KernelByNiiPhPii:
[----:B------:R-:W-:Y:S01]  /*0000*/  LDC R1, c[0x0][0x37c] ;  /* 0x0000df00ff017b82 */ /* 0x000fe20000000800 */
[----:B------:R-:W0:Y:S07]  /*0010*/  S2R R0, SR_TID.Y ;  /* 0x0000000000007919 */ /* 0x000e2e0000002200 */
[----:B------:R-:W0:Y:S01]  /*0020*/  S2UR UR4, SR_CTAID.Y ;  /* 0x00000000000479c3 */ /* 0x000e220000002600 */
[----:B------:R-:W1:Y:S07]  /*0030*/  LDCU UR5, c[0x0][0x384] ;  /* 0x00007080ff0577ac */ /* 0x000e6e0008000800 */
[----:B------:R-:W0:Y:S08]  /*0040*/  LDC R5, c[0x0][0x364] ;  /* 0x0000d900ff057b82 */ /* 0x000e300000000800 */
[----:B------:R-:W2:Y:S01]  /*0050*/  LDC R4, c[0x0][0x398] ;  /* 0x0000e600ff047b82 */ /* 0x000ea20000000800 */
[----:B0-----:R-:W-:Y:S01]  /*0060*/  IMAD R5, R5, UR4, R0 ;  /* 0x0000000405057c24 */ /* 0x001fe2000f8e0200 */
[----:B--2---:R-:W-:-:S04]  /*0070*/  ISETP.GE.AND P0, PT, R4, 0x1, PT ;  /* 0x000000010400780c */ /* 0x004fc80003f06270 */
[----:B-1----:R-:W-:-:S13]  /*0080*/  ISETP.GE.OR P0, PT, R5, UR5, !P0 ;  /* 0x0000000505007c0c */ /* 0x002fda000c706670 */
[----:B------:R-:W-:Y:S05]  /*0090*/  @P0 EXIT ;  /* 0x000000000000094d */ /* 0x000fea0003800000 */
[----:B------:R-:W0:Y:S01]  /*00a0*/  LDCU UR6, c[0x0][0x380] ;  /* 0x00007000ff0677ac */ /* 0x000e220008000800 */
[C---:B------:R-:W-:Y:S01]  /*00b0*/  ISETP.GE.U32.AND P1, PT, R4.reuse, 0x8, PT ;  /* 0x000000080400780c */ /* 0x040fe20003f26070 */
[C---:B------:R-:W-:Y:S01]  /*00c0*/  IMAD R0, R5.reuse, R4, RZ ;  /* 0x0000000405007224 */ /* 0x040fe200078e02ff */
[----:B------:R-:W-:Y:S01]  /*00d0*/  LOP3.LUT R16, R4, 0x7, RZ, 0xc0, !PT ;  /* 0x0000000704107812 */ /* 0x000fe200078ec0ff */
[----:B------:R-:W1:Y:S01]  /*00e0*/  LDCU.64 UR4, c[0x0][0x358] ;  /* 0x00006b00ff0477ac */ /* 0x000e620008000a00 */
[----:B------:R-:W-:Y:S02]  /*00f0*/  IMAD.MOV.U32 R3, RZ, RZ, RZ ;  /* 0x000000ffff037224 */ /* 0x000fe400078e00ff */
[----:B------:R-:W-:Y:S01]  /*0100*/  ISETP.NE.AND P0, PT, R16, RZ, PT ;  /* 0x000000ff1000720c */ /* 0x000fe20003f05270 */
[----:B0-----:R-:W-:-:S06]  /*0110*/  IMAD R2, R5, UR6, RZ ;  /* 0x0000000605027c24 */ /* 0x001fcc000f8e02ff */
[----:B------:R-:W-:Y:S06]  /*0120*/  @!P1 BRA `(.L_x_19) ;  /* 0x00000004002c9947 */ /* 0x000fec0003800000 */
[----:B------:R-:W0:Y:S01]  /*0130*/  LDC.64 R6, c[0x0][0x390] ;  /* 0x0000e400ff067b82 */ /* 0x000e220000000a00 */
[----:B------:R-:W-:Y:S01]  /*0140*/  LOP3.LUT R3, R4, 0x7ffffff8, RZ, 0xc0, !PT ;  /* 0x7ffffff804037812 */ /* 0x000fe200078ec0ff */
[----:B------:R-:W-:-:S04]  /*0150*/  IMAD.MOV.U32 R5, RZ, RZ, R2 ;  /* 0x000000ffff057224 */ /* 0x000fc800078e0002 */
[----:B------:R-:W-:Y:S02]  /*0160*/  IMAD.MOV R10, RZ, RZ, -R3 ;  /* 0x000000ffff0a7224 */ /* 0x000fe400078e0a03 */
[----:B0-----:R-:W-:-:S03]  /*0170*/  IMAD.WIDE.U32 R6, R0, 0x4, R6 ;  /* 0x0000000400067825 */ /* 0x001fc600078e0006 */
[----:B------:R-:W-:-:S05]  /*0180*/  IADD3 R12, P1, PT, R6, 0x10, RZ ;  /* 0x00000010060c7810 */ /* 0x000fca0007f3e0ff */
[----:B------:R-:W-:-:S08]  /*0190*/  IMAD.X R15, RZ, RZ, R7, P1 ;  /* 0x000000ffff0f7224 */ /* 0x000fd000008e0607 */
.L_x_20:
[----:B0-----:R-:W0:Y:S01]  /*01a0*/  LDC.64 R6, c[0x0][0x388] ;  /* 0x0000e200ff067b82 */ /* 0x001e220000000a00 */
[----:B------:R-:W-:Y:S02]  /*01b0*/  SHF.R.S32.HI R8, RZ, 0x1f, R5 ;  /* 0x0000001fff087819 */ /* 0x000fe40000011405 */
[----:B0-----:R-:W-:-:S04]  /*01c0*/  IADD3 R6, P1, P2, R5, 0xb, R6 ;  /* 0x0000000b05067810 */ /* 0x001fc80007a3e006 */
[----:B------:R-:W-:-:S05]  /*01d0*/  IADD3.X R7, PT, PT, R8, R7, RZ, P1, P2 ;  /* 0x0000000708077210 */ /* 0x000fca0000fe44ff */
[----:B-1----:R-:W2:Y:S04]  /*01e0*/  LDG.E.U8 R8, desc[UR4][R6.64+-0xb] ;  /* 0xfffff50406087981 */ /* 0x002ea8000c1e1100 */
[----:B------:R-:W2:Y:S04]  /*01f0*/  LDG.E.U8 R9, desc[UR4][R6.64+-0xa] ;  /* 0xfffff60406097981 */ /* 0x000ea8000c1e1100 */
[----:B------:R-:W2:Y:S02]  /*0200*/  LDG.E.U8 R11, desc[UR4][R6.64+-0x9] ;  /* 0xfffff704060b7981 */ /* 0x000ea4000c1e1100 */
[----:B--2---:R-:W-:Y:S01]  /*0210*/  IADD3 R8, PT, PT, R11, R9, R8 ;  /* 0x000000090b087210 */ /* 0x004fe20007ffe008 */
[----:B------:R-:W-:-:S04]  /*0220*/  IMAD.MOV.U32 R9, RZ, RZ, R15 ;  /* 0x000000ffff097224 */ /* 0x000fc800078e000f */
[----:B------:R-:W-:-:S05]  /*0230*/  IMAD R8, R8, 0x5556, RZ ;  /* 0x0000555608087824 */ /* 0x000fca00078e02ff */
[----:B------:R-:W-:Y:S01]  /*0240*/  SHF.R.U32.HI R11, RZ, 0x10, R8 ;  /* 0x00000010ff0b7819 */ /* 0x000fe20000011608 */
[----:B------:R-:W-:-:S05]  /*0250*/  IMAD.MOV.U32 R8, RZ, RZ, R12 ;  /* 0x000000ffff087224 */ /* 0x000fca00078e000c */
[----:B------:R0:W-:Y:S04]  /*0260*/  STG.E desc[UR4][R8.64+-0x10], R11 ;  /* 0xfffff00b08007986 */ /* 0x0001e8000c101904 */
[----:B------:R-:W2:Y:S04]  /*0270*/  LDG.E.U8 R12, desc[UR4][R6.64+-0x8] ;  /* 0xfffff804060c7981 */ /* 0x000ea8000c1e1100 */
[----:B------:R-:W2:Y:S04]  /*0280*/  LDG.E.U8 R13, desc[UR4][R6.64+-0x7] ;  /* 0xfffff904060d7981 */ /* 0x000ea8000c1e1100 */
[----:B------:R-:W2:Y:S02]  /*0290*/  LDG.E.U8 R14, desc[UR4][R6.64+-0x6] ;  /* 0xfffffa04060e7981 */ /* 0x000ea4000c1e1100 */
[----:B--2---:R-:W-:-:S05]  /*02a0*/  IADD3 R12, PT, PT, R14, R13, R12 ;  /* 0x0000000d0e0c7210 */ /* 0x004fca0007ffe00c */
[----:B------:R-:W-:-:S05]  /*02b0*/  IMAD R12, R12, 0x5556, RZ ;  /* 0x000055560c0c7824 */ /* 0x000fca00078e02ff */
[----:B------:R-:W-:-:S05]  /*02c0*/  SHF.R.U32.HI R13, RZ, 0x10, R12 ;  /* 0x00000010ff0d7819 */ /* 0x000fca000001160c */
[----:B------:R1:W-:Y:S04]  /*02d0*/  STG.E desc[UR4][R8.64+-0xc], R13 ;  /* 0xfffff40d08007986 */ /* 0x0003e8000c101904 */
[----:B------:R-:W2:Y:S04]  /*02e0*/  LDG.E.U8 R12, desc[UR4][R6.64+-0x5] ;  /* 0xfffffb04060c7981 */ /* 0x000ea8000c1e1100 */
[----:B------:R-:W2:Y:S04]  /*02f0*/  LDG.E.U8 R15, desc[UR4][R6.64+-0x4] ;  /* 0xfffffc04060f7981 */ /* 0x000ea8000c1e1100 */
[----:B------:R-:W2:Y:S02]  /*0300*/  LDG.E.U8 R14, desc[UR4][R6.64+-0x3] ;  /* 0xfffffd04060e7981 */ /* 0x000ea4000c1e1100 */
[----:B--2---:R-:W-:-:S05]  /*0310*/  IADD3 R12, PT, PT, R14, R15, R12 ;  /* 0x0000000f0e0c7210 */ /* 0x004fca0007ffe00c */
[----:B0-----:R-:W-:-:S05]  /*0320*/  IMAD R11, R12, 0x5556, RZ ;  /* 0x000055560c0b7824 */ /* 0x001fca00078e02ff */
[----:B------:R-:W-:-:S05]  /*0330*/  SHF.R.U32.HI R11, RZ, 0x10, R11 ;  /* 0x00000010ff0b7819 */ /* 0x000fca000001160b */
[----:B------:R0:W-:Y:S04]  /*0340*/  STG.E desc[UR4][R8.64+-0x8], R11 ;  /* 0xfffff80b08007986 */ /* 0x0001e8000c101904 */
[----:B------:R-:W2:Y:S04]  /*0350*/  LDG.E.U8 R12, desc[UR4][R6.64+-0x2] ;  /* 0xfffffe04060c7981 */ /* 0x000ea8000c1e1100 */
[----:B------:R-:W2:Y:S04]  /*0360*/  LDG.E.U8 R15, desc[UR4][R6.64+-0x1] ;  /* 0xffffff04060f7981 */ /* 0x000ea8000c1e1100 */
[----:B------:R-:W2:Y:S02]  /*0370*/  LDG.E.U8 R14, desc[UR4][R6.64] ;  /* 0x00000004060e7981 */ /* 0x000ea4000c1e1100 */
[----:B--2---:R-:W-:-:S05]  /*0380*/  IADD3 R12, PT, PT, R14, R15, R12 ;  /* 0x0000000f0e0c7210 */ /* 0x004fca0007ffe00c */
[----:B------:R-:W-:-:S05]  /*0390*/  IMAD R12, R12, 0x5556, RZ ;  /* 0x000055560c0c7824 */ /* 0x000fca00078e02ff */
[----:B-1----:R-:W-:-:S05]  /*03a0*/  SHF.R.U32.HI R13, RZ, 0x10, R12 ;  /* 0x00000010ff0d7819 */ /* 0x002fca000001160c */
        /* <DEDUP_REMOVED lines=24> */
[----:B------:R-:W2:Y:S01]  /*0530*/  LDG.E.U8 R14, desc[UR4][R6.64+0xc] ;  /* 0x00000c04060e7981 */ /* 0x000ea2000c1e1100 */
[----:B------:R-:W-:-:S02]  /*0540*/  VIADD R10, R10, 0x8 ;  /* 0x000000080a0a7836 */ /* 0x000fc40000000000 */
[----:B------:R-:W-:-:S03]  /*0550*/  VIADD R5, R5, 0x18 ;  /* 0x0000001805057836 */ /* 0x000fc60000000000 */
[----:B------:R-:W-:Y:S02]  /*0560*/  ISETP.NE.AND P1, PT, R10, RZ, PT ;  /* 0x000000ff0a00720c */ /* 0x000fe40003f25270 */
[----:B--2---:R-:W-:-:S05]  /*0570*/  IADD3 R12, PT, PT, R14, R15, R12 ;  /* 0x0000000f0e0c7210 */ /* 0x004fca0007ffe00c */
[----:B------:R-:W-:-:S05]  /*0580*/  IMAD R12, R12, 0x5556, RZ ;  /* 0x000055560c0c7824 */ /* 0x000fca00078e02ff */
[----:B-1----:R-:W-:Y:S02]  /*0590*/  SHF.R.U32.HI R13, RZ, 0x10, R12 ;  /* 0x00000010ff0d7819 */ /* 0x002fe4000001160c */
[----:B------:R-:W-:-:S03]  /*05a0*/  IADD3 R12, P2, PT, R8, 0x20, RZ ;  /* 0x00000020080c7810 */ /* 0x000fc60007f5e0ff */
[----:B------:R0:W-:Y:S02]  /*05b0*/  STG.E desc[UR4][R8.64+0xc], R13 ;  /* 0x00000c0d08007986 */ /* 0x0001e4000c101904 */
[----:B------:R-:W-:Y:S01]  /*05c0*/  IMAD.X R15, RZ, RZ, R9, P2 ;  /* 0x000000ffff0f7224 */ /* 0x000fe200010e0609 */
[----:B------:R-:W-:Y:S07]  /*05d0*/  @P1 BRA `(.L_x_20) ;  /* 0xfffffff800f01947 */ /* 0x000fee000383ffff */
.L_x_19:
[----:B-1----:R-:W-:Y:S05]  /*05e0*/  @!P0 EXIT ;  /* 0x000000000000894d */ /* 0x002fea0003800000 */
[----:B------:R-:W-:Y:S02]  /*05f0*/  ISETP.GE.U32.AND P1, PT, R16, 0x4, PT ;  /* 0x000000041000780c */ /* 0x000fe40003f26070 */
[----:B0-----:R-:W-:-:S04]  /*0600*/  LOP3.LUT R13, R4, 0x3, RZ, 0xc0, !PT ;  /* 0x00000003040d7812 */ /* 0x001fc800078ec0ff */
[----:B------:R-:W-:-:S07]  /*0610*/  ISETP.NE.AND P0, PT, R13, RZ, PT ;  /* 0x000000ff0d00720c */ /* 0x000fce0003f05270 */
[----:B------:R-:W-:Y:S06]  /*0620*/  @!P1 BRA `(.L_x_21) ;  /* 0x0000000000a49947 */ /* 0x000fec0003800000 */
[----:B------:R-:W0:Y:S01]  /*0630*/  LDCU.64 UR6, c[0x0][0x388] ;  /* 0x00007100ff0677ac */ /* 0x000e220008000a00 */
[----:B------:R-:W-:Y:S01]  /*0640*/  IMAD R5, R3, 0x3, R2 ;  /* 0x0000000303057824 */ /* 0x000fe200078e0202 */
[----:B------:R-:W1:Y:S04]  /*0650*/  LDC.64 R10, c[0x0][0x390] ;  /* 0x0000e400ff0a7b82 */ /* 0x000e680000000a00 */
[----:B0-----:R-:W-:-:S04]  /*0660*/  IADD3 R6, P1, PT, R5, UR6, RZ ;  /* 0x0000000605067c10 */ /* 0x001fc8000ff3e0ff */
[----:B------:R-:W-:Y:S01]  /*0670*/  LEA.HI.X.SX32 R7, R5, UR7, 0x1, P1 ;  /* 0x0000000705077c11 */ /* 0x000fe200088f0eff */
[----:B------:R-:W0:Y:S04]  /*0680*/  LDCU.64 UR6, c[0x0][0x390] ;  /* 0x00007200ff0677ac */ /* 0x000e280008000a00 */
[----:B------:R-:W2:Y:S04]  /*0690*/  LDG.E.U8 R5, desc[UR4][R6.64] ;  /* 0x0000000406057981 */ /* 0x000ea8000c1e1100 */
[----:B------:R-:W2:Y:S04]  /*06a0*/  LDG.E.U8 R8, desc[UR4][R6.64+0x1] ;  /* 0x0000010406087981 */ /* 0x000ea8000c1e1100 */
[----:B------:R-:W2:Y:S02]  /*06b0*/  LDG.E.U8 R9, desc[UR4][R6.64+0x2] ;  /* 0x0000020406097981 */ /* 0x000ea4000c1e1100 */
[----:B--2---:R-:W-:Y:S01]  /*06c0*/  IADD3 R5, PT, PT, R9, R8, R5 ;  /* 0x0000000809057210 */ /* 0x004fe20007ffe005 */
[----:B------:R-:W-:-:S04]  /*06d0*/  IMAD.IADD R9, R0, 0x1, R3 ;  /* 0x0000000100097824 */ /* 0x000fc800078e0203 */
[----:B------:R-:W-:Y:S02]  /*06e0*/  IMAD R5, R5, 0x5556, RZ ;  /* 0x0000555605057824 */ /* 0x000fe400078e02ff */
[----:B-1----:R-:W-:-:S03]  /*06f0*/  IMAD.WIDE.U32 R10, R9, 0x4, R10 ;  /* 0x00000004090a7825 */ /* 0x002fc600078e000a */
[----:B------:R-:W-:-:S05]  /*0700*/  SHF.R.U32.HI R5, RZ, 0x10, R5 ;  /* 0x00000010ff057819 */ /* 0x000fca0000011605 */
[----:B------:R1:W-:Y:S04]  /*0710*/  STG.E desc[UR4][R10.64], R5 ;  /* 0x000000050a007986 */ /* 0x0003e8000c101904 */
[----:B------:R-:W2:Y:S04]  /*0720*/  LDG.E.U8 R8, desc[UR4][R6.64+0x3] ;  /* 0x0000030406087981 */ /* 0x000ea8000c1e1100 */
[----:B------:R-:W2:Y:S04]  /*0730*/  LDG.E.U8 R9, desc[UR4][R6.64+0x4] ;  /* 0x0000040406097981 */ /* 0x000ea8000c1e1100 */
[----:B------:R-:W2:Y:S01]  /*0740*/  LDG.E.U8 R12, desc[UR4][R6.64+0x5] ;  /* 0x00000504060c7981 */ /* 0x000ea2000c1e1100 */
[----:B------:R-:W-:-:S05]  /*0750*/  IADD3 R14, P1, PT, R0, R3, RZ ;  /* 0x00000003000e7210 */ /* 0x000fca0007f3e0ff */
[----:B------:R-:W-:Y:S01]  /*0760*/  IMAD.X R15, RZ, RZ, RZ, P1 ;  /* 0x000000ffff0f7224 */ /* 0x000fe200008e06ff */
[----:B--2---:R-:W-:Y:S02]  /*0770*/  IADD3 R9, PT, PT, R12, R9, R8 ;  /* 0x000000090c097210 */ /* 0x004fe40007ffe008 */
[----:B0-----:R-:W-:-:S03]  /*0780*/  LEA R8, P1, R14, UR6, 0x2 ;  /* 0x000000060e087c11 */ /* 0x001fc6000f8210ff */
[----:B------:R-:W-:Y:S01]  /*0790*/  IMAD R12, R9, 0x5556, RZ ;  /* 0x00005556090c7824 */ /* 0x000fe200078e02ff */
[----:B------:R-:W-:-:S04]  /*07a0*/  LEA.HI.X R9, R14, UR7, R15, 0x2, P1 ;  /* 0x000000070e097c11 */ /* 0x000fc800088f140f */
[----:B-1----:R-:W-:-:S05]  /*07b0*/  SHF.R.U32.HI R5, RZ, 0x10, R12 ;  /* 0x00000010ff057819 */ /* 0x002fca000001160c */
        /* <DEDUP_REMOVED lines=10> */
[----:B------:R-:W2:Y:S01]  /*0860*/  LDG.E.U8 R12, desc[UR4][R6.64+0xb] ;  /* 0x00000b04060c7981 */ /* 0x000ea2000c1e1100 */
[----:B------:R-:W-:Y:S01]  /*0870*/  VIADD R3, R3, 0x4 ;  /* 0x0000000403037836 */ /* 0x000fe20000000000 */
[----:B--2---:R-:W-:-:S05]  /*0880*/  IADD3 R10, PT, PT, R12, R15, R10 ;  /* 0x0000000f0c0a7210 */ /* 0x004fca0007ffe00a */
[----:B0-----:R-:W-:-:S05]  /*0890*/  IMAD R5, R10, 0x5556, RZ ;  /* 0x000055560a057824 */ /* 0x001fca00078e02ff */
[----:B------:R-:W-:-:S05]  /*08a0*/  SHF.R.U32.HI R5, RZ, 0x10, R5 ;  /* 0x00000010ff057819 */ /* 0x000fca0000011605 */
[----:B------:R1:W-:Y:S02]  /*08b0*/  STG.E desc[UR4][R8.64+0xc], R5 ;  /* 0x00000c0508007986 */ /* 0x0003e4000c101904 */
.L_x_21:
[----:B------:R-:W-:Y:S05]  /*08c0*/  @!P0 EXIT ;  /* 0x000000000000894d */ /* 0x000fea0003800000 */
[----:B------:R-:W-:Y:S02]  /*08d0*/  ISETP.NE.AND P1, PT, R13, 0x1, PT ;  /* 0x000000010d00780c */ /* 0x000fe40003f25270 */
[----:B------:R-:W-:-:S04]  /*08e0*/  LOP3.LUT R4, R4, 0x1, RZ, 0xc0, !PT ;  /* 0x0000000104047812 */ /* 0x000fc800078ec0ff */
[----:B------:R-:W-:-:S07]  /*08f0*/  ISETP.NE.U32.AND P0, PT, R4, 0x1, PT ;  /* 0x000000010400780c */ /* 0x000fce0003f05070 */
[----:B------:R-:W-:Y:S06]  /*0900*/  @!P1 BRA `(.L_x_22) ;  /* 0x00000000006c9947 */ /* 0x000fec0003800000 */
[----:B------:R-:W0:Y:S01]  /*0910*/  LDCU.64 UR6, c[0x0][0x388] ;  /* 0x00007100ff0677ac */ /* 0x000e220008000a00 */
[----:B-1----:R-:W-:Y:S01]  /*0920*/  IMAD R5, R3, 0x3, R2 ;  /* 0x0000000303057824 */ /* 0x002fe200078e0202 */
        /* <DEDUP_REMOVED lines=16> */
[----:B------:R-:W-:Y:S01]  /*0a30*/  IADD3 R12, P1, PT, R0, R3, RZ ;  /* 0x00000003000c7210 */ /* 0x000fe20007f3e0ff */
[----:B------:R-:W-:-:S04]  /*0a40*/  VIADD R3, R3, 0x2 ;  /* 0x0000000203037836 */ /* 0x000fc80000000000 */
[----:B------:R-:W-:Y:S01]  /*0a50*/  IMAD.X R13, RZ, RZ, RZ, P1 ;  /* 0x000000ffff0d7224 */ /* 0x000fe200008e06ff */
[----:B--2---:R-:W-:Y:S02]  /*0a60*/  IADD3 R9, PT, PT, R10, R9, R8 ;  /* 0x000000090a097210 */ /* 0x004fe40007ffe008 */
[----:B0-----:R-:W-:-:S03]  /*0a70*/  LEA R8, P1, R12, UR6, 0x2 ;  /* 0x000000060c087c11 */ /* 0x001fc6000f8210ff */
[----:B------:R-:W-:Y:S01]  /*0a80*/  IMAD R10, R9, 0x5556, RZ ;  /* 0x00005556090a7824 */ /* 0x000fe200078e02ff */
[----:B------:R-:W-:-:S04]  /*0a90*/  LEA.HI.X R9, R12, UR7, R13, 0x2, P1 ;  /* 0x000000070c097c11 */ /* 0x000fc800088f140d */
[----:B-1----:R-:W-:-:S05]  /*0aa0*/  SHF.R.U32.HI R7, RZ, 0x10, R10 ;  /* 0x00000010ff077819 */ /* 0x002fca000001160a */
[----:B------:R0:W-:Y:S02]  /*0ab0*/  STG.E desc[UR4][R8.64+0x4], R7 ;  /* 0x0000040708007986 */ /* 0x0001e4000c101904 */
.L_x_22:
[----:B------:R-:W-:Y:S05]  /*0ac0*/  @P0 EXIT ;  /* 0x000000000000094d */ /* 0x000fea0003800000 */
[----:B------:R-:W2:Y:S01]  /*0ad0*/  LDCU.64 UR6, c[0x0][0x388] ;  /* 0x00007100ff0677ac */ /* 0x000ea20008000a00 */
[----:B------:R-:W-:Y:S01]  /*0ae0*/  IMAD R2, R3, 0x3, R2 ;  /* 0x0000000303027824 */ /* 0x000fe200078e0202 */
[----:B0-----:R-:W0:Y:S04]  /*0af0*/  LDC.64 R6, c[0x0][0x390] ;  /* 0x0000e400ff067b82 */ /* 0x001e280000000a00 */
[----:B--2---:R-:W-:-:S04]  /*0b00*/  IADD3 R4, P0, PT, R2, UR6, RZ ;  /* 0x0000000602047c10 */ /* 0x004fc8000ff1e0ff */
[----:B-1----:R-:W-:-:S05]  /*0b10*/  LEA.HI.X.SX32 R5, R2, UR7, 0x1, P0 ;  /* 0x0000000702057c11 */ /* 0x002fca00080f0eff */
[----:B------:R-:W2:Y:S04]  /*0b20*/  LDG.E.U8 R2, desc[UR4][R4.64] ;  /* 0x0000000404027981 */ /* 0x000ea8000c1e1100 */
[----:B------:R-:W2:Y:S04]  /*0b30*/  LDG.E.U8 R9, desc[UR4][R4.64+0x1] ;  /* 0x0000010404097981 */ /* 0x000ea8000c1e1100 */
[----:B------:R-:W2:Y:S01]  /*0b40*/  LDG.E.U8 R8, desc[UR4][R4.64+0x2] ;  /* 0x0000020404087981 */ /* 0x000ea2000c1e1100 */
[----:B------:R-:W-:Y:S01]  /*0b50*/  IMAD.IADD R3, R0, 0x1, R3 ;  /* 0x0000000100037824 */ /* 0x000fe200078e0203 */
[----:B--2---:R-:W-:-:S05]  /*0b60*/  IADD3 R2, PT, PT, R8, R9, R2 ;  /* 0x0000000908027210 */ /* 0x004fca0007ffe002 */
[----:B------:R-:W-:Y:S02]  /*0b70*/  IMAD R0, R2, 0x5556, RZ ;  /* 0x0000555602007824 */ /* 0x000fe400078e02ff */
[----:B0-----:R-:W-:-:S03]  /*0b80*/  IMAD.WIDE.U32 R2, R3, 0x4, R6 ;  /* 0x0000000403027825 */ /* 0x001fc600078e0006 */
[----:B------:R-:W-:-:S05]  /*0b90*/  SHF.R.U32.HI R7, RZ, 0x10, R0 ;  /* 0x00000010ff077819 */ /* 0x000fca0000011600 */
[----:B------:R-:W-:Y:S01]  /*0ba0*/  STG.E desc[UR4][R2.64], R7 ;  /* 0x0000000702007986 */ /* 0x000fe2000c101904 */
[----:B------:R-:W-:Y:S05]  /*0bb0*/  EXIT ;  /* 0x000000000000794d */ /* 0x000fea0003800000 */
.L_x_23:
        /* <DEDUP_REMOVED lines=12> */
.L_x_26:


//--------------------- .nv.shared.reserved.0     --------------------------
	.section	.nv.shared.reserved.0,"aw",@nobits
	.weak		__nv_reservedSMEM_offset_0_alias
	.size		__nv_reservedSMEM_offset_0_alias, 0, 64
	.other		__nv_reservedSMEM_offset_0_alias,@"STO_CUDA_RESERVED_SHARED STV_DEFAULT"
__nv_reservedSMEM_offset_0_alias:
	.zero		0
	.zero		64


//--------------------- .nv.constant0._Z11KernelSobeliiPhPiiPf --------------------------
	.section	.nv.constant0._Z11KernelSobeliiPhPiiPf,"a",@progbits
	.sectionflags	@""
	.align	4
.nv.constant0._Z11KernelSobeliiPhPiiPf:
	.zero		936


//--------------------- .nv.constant0._Z9KernelByNiiPhPii --------------------------
	.section	.nv.constant0._Z9KernelByNiiPhPii,"a",@progbits
	.sectionflags	@""
	.align	4
.nv.constant0._Z9KernelByNiiPhPii:
	.zero		924


//--------------------- SYMBOLS --------------------------

	.type		.nv.reservedSmem.offset0,@object
	.size		.nv.reservedSmem.offset0,0x4
